//
// Generated by NVIDIA NVVM Compiler
//
// Compiler Build ID: CL-36424714
// Cuda compilation tools, release 13.0, V13.0.88
// Based on NVVM 20.0.0
//

.version 9.0
.target sm_100
.address_size 64

	// .globl	_Z24computePairwiseMultInGPUPdPKdi
// _ZZ15computeSumInGPUPdiE15elements_to_sum has been demoted
// _ZZ15computeSumInGPUPdiE12partial_sums has been demoted

.visible .entry _Z24computePairwiseMultInGPUPdPKdi(
	.param .u64 .ptr .align 1 _Z24computePairwiseMultInGPUPdPKdi_param_0,
	.param .u64 .ptr .align 1 _Z24computePairwiseMultInGPUPdPKdi_param_1,
	.param .u32 _Z24computePairwiseMultInGPUPdPKdi_param_2
)
{
	.reg .pred 	%p<7>;
	.reg .b32 	%r<30>;
	.reg .b64 	%rd<13>;
	.reg .b64 	%fd<16>;

	ld.param.u64 	%rd5, [_Z24computePairwiseMultInGPUPdPKdi_param_0];
	ld.param.u64 	%rd6, [_Z24computePairwiseMultInGPUPdPKdi_param_1];
	ld.param.u32 	%r11, [_Z24computePairwiseMultInGPUPdPKdi_param_2];
	cvta.to.global.u64 	%rd1, %rd6;
	cvta.to.global.u64 	%rd2, %rd5;
	mov.u32 	%r12, %ctaid.x;
	mov.u32 	%r13, %tid.x;
	add.s32 	%r28, %r12, %r13;
	setp.ge.s32 	%p1, %r28, %r11;
	@%p1 bra 	$L__BB0_7;
	add.s32 	%r14, %r28, 6656;
	max.s32 	%r15, %r11, %r14;
	sub.s32 	%r16, %r15, %r28;
	add.s32 	%r17, %r16, -6656;
	setp.ne.s32 	%p2, %r17, 0;
	selp.u32 	%r18, 1, 0, %p2;
	selp.s32 	%r19, -1, 0, %p2;
	add.s32 	%r20, %r17, %r19;
	mul.hi.u32 	%r21, %r20, 1321528399;
	shr.u32 	%r22, %r21, 11;
	add.s32 	%r2, %r22, %r18;
	and.b32  	%r23, %r2, 3;
	setp.eq.s32 	%p3, %r23, 3;
	@%p3 bra 	$L__BB0_4;
	add.s32 	%r24, %r2, 1;
	and.b32  	%r25, %r24, 3;
	neg.s32 	%r26, %r25;
$L__BB0_3:
	.pragma "nounroll";
	mul.wide.s32 	%rd7, %r28, 8;
	add.s64 	%rd8, %rd1, %rd7;
	add.s64 	%rd9, %rd2, %rd7;
	ld.global.f64 	%fd1, [%rd9];
	ld.global.f64 	%fd2, [%rd8];
	mul.f64 	%fd3, %fd1, %fd2;
	st.global.f64 	[%rd9], %fd3;
	add.s32 	%r28, %r28, 6656;
	add.s32 	%r26, %r26, 1;
	setp.ne.s32 	%p4, %r26, 0;
	@%p4 bra 	$L__BB0_3;
$L__BB0_4:
	setp.lt.u32 	%p5, %r2, 3;
	@%p5 bra 	$L__BB0_7;
	add.s64 	%rd3, %rd2, 106496;
	add.s64 	%rd4, %rd1, 106496;
$L__BB0_6:
	mul.wide.s32 	%rd10, %r28, 8;
	add.s64 	%rd11, %rd3, %rd10;
	add.s64 	%rd12, %rd4, %rd10;
	ld.global.f64 	%fd4, [%rd11+-106496];
	ld.global.f64 	%fd5, [%rd12+-106496];
	mul.f64 	%fd6, %fd4, %fd5;
	st.global.f64 	[%rd11+-106496], %fd6;
	ld.global.f64 	%fd7, [%rd11+-53248];
	ld.global.f64 	%fd8, [%rd12+-53248];
	mul.f64 	%fd9, %fd7, %fd8;
	st.global.f64 	[%rd11+-53248], %fd9;
	ld.global.f64 	%fd10, [%rd11];
	ld.global.f64 	%fd11, [%rd12];
	mul.f64 	%fd12, %fd10, %fd11;
	st.global.f64 	[%rd11], %fd12;
	ld.global.f64 	%fd13, [%rd11+53248];
	ld.global.f64 	%fd14, [%rd12+53248];
	mul.f64 	%fd15, %fd13, %fd14;
	st.global.f64 	[%rd11+53248], %fd15;
	add.s32 	%r28, %r28, 26624;
	setp.lt.s32 	%p6, %r28, %r11;
	@%p6 bra 	$L__BB0_6;
$L__BB0_7:
	ret;

}
	// .globl	_Z15computeSumInGPUPdi
.visible .entry _Z15computeSumInGPUPdi(
	.param .u64 .ptr .align 1 _Z15computeSumInGPUPdi_param_0,
	.param .u32 _Z15computeSumInGPUPdi_param_1
)
{
	.reg .pred 	%p<48>;
	.reg .b32 	%r<60>;
	.reg .b64 	%rd<13>;
	.reg .b64 	%fd<137>;
	// demoted variable
	.shared .align 8 .b8 _ZZ15computeSumInGPUPdiE15elements_to_sum[4096];
	// demoted variable
	.shared .align 8 .b8 _ZZ15computeSumInGPUPdiE12partial_sums[128];
	ld.param.u64 	%rd3, [_Z15computeSumInGPUPdi_param_0];
	ld.param.u32 	%r31, [_Z15computeSumInGPUPdi_param_1];
	cvta.to.global.u64 	%rd1, %rd3;
	mov.u32 	%r1, %tid.x;
	and.b32  	%r2, %r1, 31;
	shr.u32 	%r3, %r1, 5;
	setp.ne.s32 	%p1, %r2, 0;
	shl.b32 	%r32, %r3, 3;
	mov.u32 	%r33, _ZZ15computeSumInGPUPdiE12partial_sums;
	add.s32 	%r4, %r33, %r32;
	@%p1 bra 	$L__BB1_2;
	mov.b64 	%rd4, 0;
	st.shared.u64 	[%r4], %rd4;
$L__BB1_2:
	and.b32  	%r57, %r1, 992;
	setp.ge.s32 	%p2, %r57, %r31;
	@%p2 bra 	$L__BB1_50;
	shl.b32 	%r34, %r3, 8;
	mov.u32 	%r35, _ZZ15computeSumInGPUPdiE15elements_to_sum;
	add.s32 	%r6, %r35, %r34;
	shl.b32 	%r36, %r2, 3;
	add.s32 	%r7, %r6, %r36;
	add.s32 	%r8, %r7, %r36;
	shl.b32 	%r37, %r2, 4;
	add.s32 	%r9, %r8, %r37;
	shl.b32 	%r38, %r2, 5;
	add.s32 	%r10, %r9, %r38;
	shl.b32 	%r39, %r2, 6;
	add.s32 	%r11, %r10, %r39;
	not.b32 	%r40, %r57;
	add.s32 	%r12, %r31, %r40;
	and.b32  	%r41, %r12, 1536;
	setp.eq.s32 	%p3, %r41, 1536;
	@%p3 bra 	$L__BB1_15;
	add.s32 	%r56, %r57, 32;
	add.s32 	%r55, %r57, %r2;
	shr.u32 	%r42, %r12, 9;
	add.s32 	%r43, %r42, 1;
	and.b32  	%r44, %r43, 3;
	neg.s32 	%r54, %r44;
$L__BB1_5:
	.pragma "nounroll";
	setp.ge.s32 	%p4, %r31, %r56;
	setp.le.s32 	%p5, %r31, %r55;
	and.pred  	%p6, %p4, %p5;
	mov.f64 	%fd132, 0d0000000000000000;
	@%p6 bra 	$L__BB1_7;
	mul.wide.u32 	%rd5, %r55, 8;
	add.s64 	%rd6, %rd1, %rd5;
	ld.global.f64 	%fd132, [%rd6];
$L__BB1_7:
	setp.gt.u32 	%p7, %r2, 15;
	st.shared.f64 	[%r7], %fd132;
	@%p7 bra 	$L__BB1_13;
	setp.gt.u32 	%p8, %r2, 7;
	ld.shared.f64 	%fd12, [%r8];
	ld.shared.f64 	%fd13, [%r8+8];
	add.f64 	%fd14, %fd12, %fd13;
	st.shared.f64 	[%r8], %fd14;
	@%p8 bra 	$L__BB1_13;
	setp.gt.u32 	%p9, %r2, 3;
	ld.shared.f64 	%fd15, [%r9];
	ld.shared.f64 	%fd16, [%r9+16];
	add.f64 	%fd17, %fd15, %fd16;
	st.shared.f64 	[%r9], %fd17;
	@%p9 bra 	$L__BB1_13;
	setp.gt.u32 	%p10, %r2, 1;
	ld.shared.f64 	%fd18, [%r10];
	ld.shared.f64 	%fd19, [%r10+32];
	add.f64 	%fd20, %fd18, %fd19;
	st.shared.f64 	[%r10], %fd20;
	@%p10 bra 	$L__BB1_13;
	setp.ne.s32 	%p11, %r2, 0;
	ld.shared.f64 	%fd21, [%r11];
	ld.shared.f64 	%fd22, [%r11+64];
	add.f64 	%fd23, %fd21, %fd22;
	st.shared.f64 	[%r11], %fd23;
	@%p11 bra 	$L__BB1_13;
	ld.shared.f64 	%fd24, [%r6];
	ld.shared.f64 	%fd25, [%r6+128];
	add.f64 	%fd26, %fd24, %fd25;
	st.shared.f64 	[%r6], %fd26;
	ld.shared.f64 	%fd27, [%r4];
	add.f64 	%fd28, %fd26, %fd27;
	st.shared.f64 	[%r4], %fd28;
$L__BB1_13:
	add.s32 	%r56, %r56, 512;
	add.s32 	%r55, %r55, 512;
	add.s32 	%r54, %r54, 1;
	setp.ne.s32 	%p12, %r54, 0;
	@%p12 bra 	$L__BB1_5;
	add.s32 	%r57, %r56, -32;
$L__BB1_15:
	setp.lt.u32 	%p13, %r12, 1536;
	@%p13 bra 	$L__BB1_50;
	add.s32 	%r59, %r57, 1024;
	add.s32 	%r45, %r57, %r2;
	add.s32 	%r58, %r45, 1536;
	cvt.u64.u32 	%rd9, %r2;
$L__BB1_17:
	mov.u32 	%r27, %r59;
	add.s32 	%r46, %r27, -992;
	setp.ge.s32 	%p14, %r31, %r46;
	add.s32 	%r28, %r58, -1536;
	setp.le.s32 	%p15, %r31, %r28;
	and.pred  	%p16, %p14, %p15;
	mov.f64 	%fd133, 0d0000000000000000;
	@%p16 bra 	$L__BB1_19;
	mul.wide.u32 	%rd7, %r28, 8;
	add.s64 	%rd8, %rd1, %rd7;
	ld.global.f64 	%fd133, [%rd8];
$L__BB1_19:
	setp.gt.u32 	%p17, %r2, 15;
	st.shared.f64 	[%r7], %fd133;
	@%p17 bra 	$L__BB1_25;
	setp.gt.u32 	%p18, %r2, 7;
	ld.shared.f64 	%fd30, [%r8];
	ld.shared.f64 	%fd31, [%r8+8];
	add.f64 	%fd32, %fd30, %fd31;
	st.shared.f64 	[%r8], %fd32;
	@%p18 bra 	$L__BB1_25;
	setp.gt.u32 	%p19, %r2, 3;
	ld.shared.f64 	%fd33, [%r9];
	ld.shared.f64 	%fd34, [%r9+16];
	add.f64 	%fd35, %fd33, %fd34;
	st.shared.f64 	[%r9], %fd35;
	@%p19 bra 	$L__BB1_25;
	setp.gt.u32 	%p20, %r2, 1;
	ld.shared.f64 	%fd36, [%r10];
	ld.shared.f64 	%fd37, [%r10+32];
	add.f64 	%fd38, %fd36, %fd37;
	st.shared.f64 	[%r10], %fd38;
	@%p20 bra 	$L__BB1_25;
	setp.ne.s32 	%p21, %r2, 0;
	ld.shared.f64 	%fd39, [%r11];
	ld.shared.f64 	%fd40, [%r11+64];
	add.f64 	%fd41, %fd39, %fd40;
	st.shared.f64 	[%r11], %fd41;
	@%p21 bra 	$L__BB1_25;
	ld.shared.f64 	%fd42, [%r6];
	ld.shared.f64 	%fd43, [%r6+128];
	add.f64 	%fd44, %fd42, %fd43;
	st.shared.f64 	[%r6], %fd44;
	ld.shared.f64 	%fd45, [%r4];
	add.f64 	%fd46, %fd44, %fd45;
	st.shared.f64 	[%r4], %fd46;
$L__BB1_25:
	add.s32 	%r47, %r27, -480;
	setp.ge.s32 	%p22, %r31, %r47;
	add.s32 	%r48, %r58, -1024;
	setp.le.s32 	%p23, %r31, %r48;
	and.pred  	%p24, %p22, %p23;
	add.s32 	%r49, %r27, -1024;
	cvt.u64.u32 	%rd10, %r49;
	add.s64 	%rd11, %rd10, %rd9;
	shl.b64 	%rd12, %rd11, 3;
	add.s64 	%rd2, %rd1, %rd12;
	mov.f64 	%fd134, 0d0000000000000000;
	@%p24 bra 	$L__BB1_27;
	ld.global.f64 	%fd134, [%rd2+4096];
$L__BB1_27:
	setp.gt.u32 	%p25, %r2, 15;
	st.shared.f64 	[%r7], %fd134;
	@%p25 bra 	$L__BB1_33;
	setp.gt.u32 	%p26, %r2, 7;
	ld.shared.f64 	%fd48, [%r8];
	ld.shared.f64 	%fd49, [%r8+8];
	add.f64 	%fd50, %fd48, %fd49;
	st.shared.f64 	[%r8], %fd50;
	@%p26 bra 	$L__BB1_33;
	setp.gt.u32 	%p27, %r2, 3;
	ld.shared.f64 	%fd51, [%r9];
	ld.shared.f64 	%fd52, [%r9+16];
	add.f64 	%fd53, %fd51, %fd52;
	st.shared.f64 	[%r9], %fd53;
	@%p27 bra 	$L__BB1_33;
	setp.gt.u32 	%p28, %r2, 1;
	ld.shared.f64 	%fd54, [%r10];
	ld.shared.f64 	%fd55, [%r10+32];
	add.f64 	%fd56, %fd54, %fd55;
	st.shared.f64 	[%r10], %fd56;
	@%p28 bra 	$L__BB1_33;
	setp.ne.s32 	%p29, %r2, 0;
	ld.shared.f64 	%fd57, [%r11];
	ld.shared.f64 	%fd58, [%r11+64];
	add.f64 	%fd59, %fd57, %fd58;
	st.shared.f64 	[%r11], %fd59;
	@%p29 bra 	$L__BB1_33;
	ld.shared.f64 	%fd60, [%r6];
	ld.shared.f64 	%fd61, [%r6+128];
	add.f64 	%fd62, %fd60, %fd61;
	st.shared.f64 	[%r6], %fd62;
	ld.shared.f64 	%fd63, [%r4];
	add.f64 	%fd64, %fd62, %fd63;
	st.shared.f64 	[%r4], %fd64;
$L__BB1_33:
	add.s32 	%r50, %r27, 32;
	setp.ge.s32 	%p30, %r31, %r50;
	add.s32 	%r51, %r58, -512;
	setp.le.s32 	%p31, %r31, %r51;
	and.pred  	%p32, %p30, %p31;
	mov.f64 	%fd135, 0d0000000000000000;
	@%p32 bra 	$L__BB1_35;
	ld.global.f64 	%fd135, [%rd2+8192];
$L__BB1_35:
	setp.gt.u32 	%p33, %r2, 15;
	st.shared.f64 	[%r7], %fd135;
	@%p33 bra 	$L__BB1_41;
	setp.gt.u32 	%p34, %r2, 7;
	ld.shared.f64 	%fd66, [%r8];
	ld.shared.f64 	%fd67, [%r8+8];
	add.f64 	%fd68, %fd66, %fd67;
	st.shared.f64 	[%r8], %fd68;
	@%p34 bra 	$L__BB1_41;
	setp.gt.u32 	%p35, %r2, 3;
	ld.shared.f64 	%fd69, [%r9];
	ld.shared.f64 	%fd70, [%r9+16];
	add.f64 	%fd71, %fd69, %fd70;
	st.shared.f64 	[%r9], %fd71;
	@%p35 bra 	$L__BB1_41;
	setp.gt.u32 	%p36, %r2, 1;
	ld.shared.f64 	%fd72, [%r10];
	ld.shared.f64 	%fd73, [%r10+32];
	add.f64 	%fd74, %fd72, %fd73;
	st.shared.f64 	[%r10], %fd74;
	@%p36 bra 	$L__BB1_41;
	setp.ne.s32 	%p37, %r2, 0;
	ld.shared.f64 	%fd75, [%r11];
	ld.shared.f64 	%fd76, [%r11+64];
	add.f64 	%fd77, %fd75, %fd76;
	st.shared.f64 	[%r11], %fd77;
	@%p37 bra 	$L__BB1_41;
	ld.shared.f64 	%fd78, [%r6];
	ld.shared.f64 	%fd79, [%r6+128];
	add.f64 	%fd80, %fd78, %fd79;
	st.shared.f64 	[%r6], %fd80;
	ld.shared.f64 	%fd81, [%r4];
	add.f64 	%fd82, %fd80, %fd81;
	st.shared.f64 	[%r4], %fd82;
$L__BB1_41:
	add.s32 	%r52, %r27, 544;
	setp.ge.s32 	%p38, %r31, %r52;
	setp.le.s32 	%p39, %r31, %r58;
	and.pred  	%p40, %p38, %p39;
	mov.f64 	%fd136, 0d0000000000000000;
	@%p40 bra 	$L__BB1_43;
	ld.global.f64 	%fd136, [%rd2+12288];
$L__BB1_43:
	setp.gt.u32 	%p41, %r2, 15;
	st.shared.f64 	[%r7], %fd136;
	@%p41 bra 	$L__BB1_49;
	setp.gt.u32 	%p42, %r2, 7;
	ld.shared.f64 	%fd84, [%r8];
	ld.shared.f64 	%fd85, [%r8+8];
	add.f64 	%fd86, %fd84, %fd85;
	st.shared.f64 	[%r8], %fd86;
	@%p42 bra 	$L__BB1_49;
	setp.gt.u32 	%p43, %r2, 3;
	ld.shared.f64 	%fd87, [%r9];
	ld.shared.f64 	%fd88, [%r9+16];
	add.f64 	%fd89, %fd87, %fd88;
	st.shared.f64 	[%r9], %fd89;
	@%p43 bra 	$L__BB1_49;
	setp.gt.u32 	%p44, %r2, 1;
	ld.shared.f64 	%fd90, [%r10];
	ld.shared.f64 	%fd91, [%r10+32];
	add.f64 	%fd92, %fd90, %fd91;
	st.shared.f64 	[%r10], %fd92;
	@%p44 bra 	$L__BB1_49;
	setp.ne.s32 	%p45, %r2, 0;
	ld.shared.f64 	%fd93, [%r11];
	ld.shared.f64 	%fd94, [%r11+64];
	add.f64 	%fd95, %fd93, %fd94;
	st.shared.f64 	[%r11], %fd95;
	@%p45 bra 	$L__BB1_49;
	ld.shared.f64 	%fd96, [%r6];
	ld.shared.f64 	%fd97, [%r6+128];
	add.f64 	%fd98, %fd96, %fd97;
	st.shared.f64 	[%r6], %fd98;
	ld.shared.f64 	%fd99, [%r4];
	add.f64 	%fd100, %fd98, %fd99;
	st.shared.f64 	[%r4], %fd100;
$L__BB1_49:
	add.s32 	%r59, %r27, 2048;
	add.s32 	%r53, %r27, 1024;
	add.s32 	%r58, %r58, 2048;
	setp.lt.s32 	%p46, %r53, %r31;
	@%p46 bra 	$L__BB1_17;
$L__BB1_50:
	bar.sync 	0;
	setp.ne.s32 	%p47, %r1, 0;
	@%p47 bra 	$L__BB1_52;
	ld.shared.f64 	%fd101, [_ZZ15computeSumInGPUPdiE12partial_sums];
	ld.shared.f64 	%fd102, [_ZZ15computeSumInGPUPdiE12partial_sums+8];
	add.f64 	%fd103, %fd102, %fd101;
	ld.shared.f64 	%fd104, [_ZZ15computeSumInGPUPdiE12partial_sums+16];
	add.f64 	%fd105, %fd104, %fd103;
	ld.shared.f64 	%fd106, [_ZZ15computeSumInGPUPdiE12partial_sums+24];
	add.f64 	%fd107, %fd106, %fd105;
	ld.shared.f64 	%fd108, [_ZZ15computeSumInGPUPdiE12partial_sums+32];
	add.f64 	%fd109, %fd108, %fd107;
	ld.shared.f64 	%fd110, [_ZZ15computeSumInGPUPdiE12partial_sums+40];
	add.f64 	%fd111, %fd110, %fd109;
	ld.shared.f64 	%fd112, [_ZZ15computeSumInGPUPdiE12partial_sums+48];
	add.f64 	%fd113, %fd112, %fd111;
	ld.shared.f64 	%fd114, [_ZZ15computeSumInGPUPdiE12partial_sums+56];
	add.f64 	%fd115, %fd114, %fd113;
	ld.shared.f64 	%fd116, [_ZZ15computeSumInGPUPdiE12partial_sums+64];
	add.f64 	%fd117, %fd116, %fd115;
	ld.shared.f64 	%fd118, [_ZZ15computeSumInGPUPdiE12partial_sums+72];
	add.f64 	%fd119, %fd118, %fd117;
	ld.shared.f64 	%fd120, [_ZZ15computeSumInGPUPdiE12partial_sums+80];
	add.f64 	%fd121, %fd120, %fd119;
	ld.shared.f64 	%fd122, [_ZZ15computeSumInGPUPdiE12partial_sums+88];
	add.f64 	%fd123, %fd122, %fd121;
	ld.shared.f64 	%fd124, [_ZZ15computeSumInGPUPdiE12partial_sums+96];
	add.f64 	%fd125, %fd124, %fd123;
	ld.shared.f64 	%fd126, [_ZZ15computeSumInGPUPdiE12partial_sums+104];
	add.f64 	%fd127, %fd126, %fd125;
	ld.shared.f64 	%fd128, [_ZZ15computeSumInGPUPdiE12partial_sums+112];
	add.f64 	%fd129, %fd128, %fd127;
	ld.shared.f64 	%fd130, [_ZZ15computeSumInGPUPdiE12partial_sums+120];
	add.f64 	%fd131, %fd130, %fd129;
	st.shared.f64 	[_ZZ15computeSumInGPUPdiE12partial_sums], %fd131;
	st.global.f64 	[%rd1], %fd131;
$L__BB1_52:
	ret;

}


// ===== COMPILED SASS (sm_100) =====

	.target	sm_100

	.elftype	@"ET_EXEC"


//--------------------- .note.nv.tkinfo           --------------------------
	.section	.note.nv.tkinfo,"",@"SHT_NOTE"
	.sectionflags	@"SHF_NOTE_NV_TKINFO"
	.tkinfo
        /*0018*/ 	.word	0x00000002
        /*0030*/ 	.string	""
        /*0030*/ 	.string	"ptxas"
        /*0030*/ 	.string	"Cuda compilation tools, release 13.0, V13.0.88"
        /*0030*/ 	.string	"Build cuda_13.0.r13.0/compiler.36424714_0"
        /*0030*/ 	.string	"-arch sm_100 -m 64 "



//--------------------- .note.nv.cuinfo           --------------------------
	.section	.note.nv.cuinfo,"",@"SHT_NOTE"
	.sectionflags	@"SHF_NOTE_NV_CUINFO"
        /*0018*/ 	.short	0x0002
        /*001a*/ 	.short	0x0064
        /*001c*/ 	.short	0x0082
	.zero		2


//--------------------- .nv.info                  --------------------------
	.section	.nv.info,"",@"SHT_CUDA_INFO"
	.align	4


	//----- nvinfo : EIATTR_REGCOUNT
	.align		4
        /*0000*/ 	.byte	0x04, 0x2f
        /*0002*/ 	.short	(.L_1 - .L_0)
	.align		4
.L_0:
        /*0004*/ 	.word	index@(_Z24computePairwiseMultInGPUPdPKdi)
        /*0008*/ 	.word	0x00000014


	//----- nvinfo : EIATTR_FRAME_SIZE
	.align		4
.L_1:
        /*000c*/ 	.byte	0x04, 0x11
        /*000e*/ 	.short	(.L_3 - .L_2)
	.align		4
.L_2:
        /*0010*/ 	.word	index@(_Z24computePairwiseMultInGPUPdPKdi)
        /*0014*/ 	.word	0x00000000


	//----- nvinfo : EIATTR_REGCOUNT
	.align		4
.L_3:
        /*0018*/ 	.byte	0x04, 0x2f
        /*001a*/ 	.short	(.L_5 - .L_4)
	.align		4
.L_4:
        /*001c*/ 	.word	index@(_Z15computeSumInGPUPdi)
        /*0020*/ 	.word	0x0000001c


	//----- nvinfo : EIATTR_FRAME_SIZE
	.align		4
.L_5:
        /*0024*/ 	.byte	0x04, 0x11
        /*0026*/ 	.short	(.L_7 - .L_6)
	.align		4
.L_6:
        /*0028*/ 	.word	index@(_Z15computeSumInGPUPdi)
        /*002c*/ 	.word	0x00000000


	//----- nvinfo : EIATTR_MIN_STACK_SIZE
	.align		4
.L_7:
        /*0030*/ 	.byte	0x04, 0x12
        /*0032*/ 	.short	(.L_9 - .L_8)
	.align		4
.L_8:
        /*0034*/ 	.word	index@(_Z15computeSumInGPUPdi)
        /*0038*/ 	.word	0x00000000


	//----- nvinfo : EIATTR_MIN_STACK_SIZE
	.align		4
.L_9:
        /*003c*/ 	.byte	0x04, 0x12
        /*003e*/ 	.short	(.L_11 - .L_10)
	.align		4
.L_10:
        /*0040*/ 	.word	index@(_Z24computePairwiseMultInGPUPdPKdi)
        /*0044*/ 	.word	0x00000000
.L_11:


//--------------------- .nv.compat                --------------------------
	.section	.nv.compat,"",@"SHT_CUDA_COMPAT_INFO"
	.align	4
        /*0000*/ 	.byte	0x02, 0x09, 0x00, 0x00, 0x02, 0x02, 0x01, 0x00, 0x02, 0x05, 0x05, 0x00, 0x03, 0x07, 0x01, 0x01
        /*0010*/ 	.byte	0x02, 0x03, 0x00, 0x00, 0x02, 0x06, 0x01, 0x00, 0x04, 0x0b, 0x08, 0x00, 0x01, 0x00, 0x00, 0x00
        /*0020*/ 	.byte	0x00, 0x00, 0x00, 0x00


//--------------------- .nv.info._Z15computeSumInGPUPdi --------------------------
	.section	.nv.info._Z15computeSumInGPUPdi,"",@"SHT_CUDA_INFO"
	.sectionflags	@""
	.align	4


	//----- nvinfo : EIATTR_CUDA_API_VERSION
	.align		4
        /*0000*/ 	.byte	0x04, 0x37
        /*0002*/ 	.short	(.L_13 - .L_12)
.L_12:
        /*0004*/ 	.word	0x00000082


	//----- nvinfo : EIATTR_KPARAM_INFO
	.align		4
.L_13:
        /*0008*/ 	.byte	0x04, 0x17
        /*000a*/ 	.short	(.L_15 - .L_14)
.L_14:
        /*000c*/ 	.word	0x00000000
        /*0010*/ 	.short	0x0001
        /*0012*/ 	.short	0x0008
        /*0014*/ 	.byte	0x00, 0xf0, 0x11, 0x00


	//----- nvinfo : EIATTR_KPARAM_INFO
	.align		4
.L_15:
        /*0018*/ 	.byte	0x04, 0x17
        /*001a*/ 	.short	(.L_17 - .L_16)
.L_16:
        /*001c*/ 	.word	0x00000000
        /*0020*/ 	.short	0x0000
        /*0022*/ 	.short	0x0000
        /*0024*/ 	.byte	0x00, 0xf5, 0x21, 0x00


	//----- nvinfo : EIATTR_SPARSE_MMA_MASK
	.align		4
.L_17:
        /*0028*/ 	.byte	0x03, 0x50
        /*002a*/ 	.short	0x0000


	//----- nvinfo : EIATTR_MAXREG_COUNT
	.align		4
        /*002c*/ 	.byte	0x03, 0x1b
        /*002e*/ 	.short	0x00ff


	//----- nvinfo : EIATTR_NUM_BARRIERS
	.align		4
        /*0030*/ 	.byte	0x02, 0x4c
        /*0032*/ 	.byte	0x01
	.zero		1


	//----- nvinfo : EIATTR_MERCURY_ISA_VERSION
	.align		4
        /*0034*/ 	.byte	0x03, 0x5f
        /*0036*/ 	.short	0x0101


	//----- nvinfo : EIATTR_VRC_CTA_INIT_COUNT
	.align		4
        /*0038*/ 	.byte	0x02, 0x4a
	.zero		1
	.zero		1


	//----- nvinfo : EIATTR_EXIT_INSTR_OFFSETS
	.align		4
        /*003c*/ 	.byte	0x04, 0x1c
        /*003e*/ 	.short	(.L_19 - .L_18)


	//   ....[0]....
.L_18:
        /*0040*/ 	.word	0x00001170


	//   ....[1]....
        /*0044*/ 	.word	0x00001350


	//----- nvinfo : EIATTR_CRS_STACK_SIZE
	.align		4
.L_19:
        /*0048*/ 	.byte	0x04, 0x1e
        /*004a*/ 	.short	(.L_21 - .L_20)
.L_20:
        /*004c*/ 	.word	0x00000000


	//----- nvinfo : EIATTR_CBANK_PARAM_SIZE
	.align		4
.L_21:
        /*0050*/ 	.byte	0x03, 0x19
        /*0052*/ 	.short	0x000c


	//----- nvinfo : EIATTR_PARAM_CBANK
	.align		4
        /*0054*/ 	.byte	0x04, 0x0a
        /*0056*/ 	.short	(.L_23 - .L_22)
	.align		4
.L_22:
        /*0058*/ 	.word	index@(.nv.constant0._Z15computeSumInGPUPdi)
        /*005c*/ 	.short	0x0380
        /*005e*/ 	.short	0x000c


	//----- nvinfo : EIATTR_SW_WAR
	.align		4
.L_23:
        /*0060*/ 	.byte	0x04, 0x36
        /*0062*/ 	.short	(.L_25 - .L_24)
.L_24:
        /*0064*/ 	.word	0x00000008
.L_25:


//--------------------- .nv.info._Z24computePairwiseMultInGPUPdPKdi --------------------------
	.section	.nv.info._Z24computePairwiseMultInGPUPdPKdi,"",@"SHT_CUDA_INFO"
	.sectionflags	@""
	.align	4


	//----- nvinfo : EIATTR_CUDA_API_VERSION
	.align		4
        /*0000*/ 	.byte	0x04, 0x37
        /*0002*/ 	.short	(.L_27 - .L_26)
.L_26:
        /*0004*/ 	.word	0x00000082


	//----- nvinfo : EIATTR_KPARAM_INFO
	.align		4
.L_27:
        /*0008*/ 	.byte	0x04, 0x17
        /*000a*/ 	.short	(.L_29 - .L_28)
.L_28:
        /*000c*/ 	.word	0x00000000
        /*0010*/ 	.short	0x0002
        /*0012*/ 	.short	0x0010
        /*0014*/ 	.byte	0x00, 0xf0, 0x11, 0x00


	//----- nvinfo : EIATTR_KPARAM_INFO
	.align		4
.L_29:
        /*0018*/ 	.byte	0x04, 0x17
        /*001a*/ 	.short	(.L_31 - .L_30)
.L_30:
        /*001c*/ 	.word	0x00000000
        /*0020*/ 	.short	0x0001
        /*0022*/ 	.short	0x0008
        /*0024*/ 	.byte	0x00, 0xf5, 0x21, 0x00


	//----- nvinfo : EIATTR_KPARAM_INFO
	.align		4
.L_31:
        /*0028*/ 	.byte	0x04, 0x17
        /*002a*/ 	.short	(.L_33 - .L_32)
.L_32:
        /*002c*/ 	.word	0x00000000
        /*0030*/ 	.short	0x0000
        /*0032*/ 	.short	0x0000
        /*0034*/ 	.byte	0x00, 0xf5, 0x21, 0x00


	//----- nvinfo : EIATTR_SPARSE_MMA_MASK
	.align		4
.L_33:
        /*0038*/ 	.byte	0x03, 0x50
        /*003a*/ 	.short	0x0000


	//----- nvinfo : EIATTR_MAXREG_COUNT
	.align		4
        /*003c*/ 	.byte	0x03, 0x1b
        /*003e*/ 	.short	0x00ff


	//----- nvinfo : EIATTR_MERCURY_ISA_VERSION
	.align		4
        /*0040*/ 	.byte	0x03, 0x5f
        /*0042*/ 	.short	0x0101


	//----- nvinfo : EIATTR_VRC_CTA_INIT_COUNT
	.align		4
        /*0044*/ 	.byte	0x02, 0x4a
	.zero		1
	.zero		1


	//----- nvinfo : EIATTR_EXIT_INSTR_OFFSETS
	.align		4
        /*0048*/ 	.byte	0x04, 0x1c
        /*004a*/ 	.short	(.L_35 - .L_34)


	//   ....[0]....
.L_34:
        /*004c*/ 	.word	0x00000060


	//   ....[1]....
        /*0050*/ 	.word	0x00000270


	//   ....[2]....
        /*0054*/ 	.word	0x00000460


	//----- nvinfo : EIATTR_CRS_STACK_SIZE
	.align		4
.L_35:
        /*0058*/ 	.byte	0x04, 0x1e
        /*005a*/ 	.short	(.L_37 - .L_36)
.L_36:
        /*005c*/ 	.word	0x00000000


	//----- nvinfo : EIATTR_CBANK_PARAM_SIZE
	.align		4
.L_37:
        /*0060*/ 	.byte	0x03, 0x19
        /*0062*/ 	.short	0x0014


	//----- nvinfo : EIATTR_PARAM_CBANK
	.align		4
        /*0064*/ 	.byte	0x04, 0x0a
        /*0066*/ 	.short	(.L_39 - .L_38)
	.align		4
.L_38:
        /*0068*/ 	.word	index@(.nv.constant0._Z24computePairwiseMultInGPUPdPKdi)
        /*006c*/ 	.short	0x0380
        /*006e*/ 	.short	0x0014


	//----- nvinfo : EIATTR_SW_WAR
	.align		4
.L_39:
        /*0070*/ 	.byte	0x04, 0x36
        /*0072*/ 	.short	(.L_41 - .L_40)
.L_40:
        /*0074*/ 	.word	0x00000008
.L_41:


//--------------------- .nv.callgraph             --------------------------
	.section	.nv.callgraph,"",@"SHT_CUDA_CALLGRAPH"
	.align	4
	.sectionentsize	8
	.align		4
        /*0000*/ 	.word	0x00000000
	.align		4
        /*0004*/ 	.word	0xffffffff
	.align		4
        /*0008*/ 	.word	0x00000000
	.align		4
        /*000c*/ 	.word	0xfffffffe
	.align		4
        /*0010*/ 	.word	0x00000000
	.align		4
        /*0014*/ 	.word	0xfffffffd
	.align		4
        /*0018*/ 	.word	0x00000000
	.align		4
        /*001c*/ 	.word	0xfffffffc


//--------------------- .text._Z15computeSumInGPUPdi --------------------------
	.section	.text._Z15computeSumInGPUPdi,"ax",@progbits
	.align	128
        .global         _Z15computeSumInGPUPdi
        .type           _Z15computeSumInGPUPdi,@function
        .size           _Z15computeSumInGPUPdi,(.L_x_31 - _Z15computeSumInGPUPdi)
        .other          _Z15computeSumInGPUPdi,@"STO_CUDA_ENTRY STV_DEFAULT"
_Z15computeSumInGPUPdi:
.text._Z15computeSumInGPUPdi:
[----:B------:R-:W-:Y:S01]  /*0000*/  LDC R1, c[0x0][0x37c] ;  /* 0x0000df00ff017b82 */ /* 0x000fe20000000800 */
[----:B------:R-:W0:Y:S07]  /*0010*/  S2R R0, SR_TID.X ;  /* 0x0000000000007919 */ /* 0x000e2e0000002100 */
[----:B------:R-:W1:Y:S01]  /*0020*/  S2UR UR6, SR_CgaCtaId ;  /* 0x00000000000679c3 */ /* 0x000e620000008800 */
[----:B------:R-:W-:Y:S01]  /*0030*/  UMOV UR5, 0x400 ;  /* 0x0000040000057882 */ /* 0x000fe20000000000 */
[----:B------:R-:W2:Y:S01]  /*0040*/  LDCU UR7, c[0x0][0x388] ;  /* 0x00007100ff0777ac */ /* 0x000ea20008000800 */
[----:B------:R-:W-:Y:S01]  /*0050*/  BSSY.RECONVERGENT B0, `(.L_x_0) ;  /* 0x000010f000007945 */ /* 0x000fe20003800200 */
[----:B------:R-:W-:Y:S01]  /*0060*/  UIADD3 UR4, UPT, UPT, UR5, 0x1000, URZ ;  /* 0x0000100005047890 */ /* 0x000fe2000fffe0ff */
[----:B------:R-:W3:Y:S01]  /*0070*/  LDCU.64 UR8, c[0x0][0x358] ;  /* 0x00006b00ff0877ac */ /* 0x000ee20008000a00 */
[----:B------:R-:W4:Y:S01]  /*0080*/  LDCU UR12, c[0x0][0x388] ;  /* 0x00007100ff0c77ac */ /* 0x000f220008000800 */
[----:B------:R-:W0:Y:S01]  /*0090*/  LDCU.64 UR10, c[0x0][0x380] ;  /* 0x00007000ff0a77ac */ /* 0x000e220008000a00 */
[----:B-1----:R-:W-:Y:S01]  /*00a0*/  ULEA UR4, UR6, UR4, 0x18 ;  /* 0x0000000406047291 */ /* 0x002fe2000f8ec0ff */
[----:B0-----:R-:W-:-:S02]  /*00b0*/  LOP3.LUT P0, R2, R0, 0x1f, RZ, 0xc0, !PT ;  /* 0x0000001f00027812 */ /* 0x001fc4000780c0ff */
[----:B------:R-:W-:Y:S02]  /*00c0*/  SHF.R.U32.HI R5, RZ, 0x5, R0 ;  /* 0x00000005ff057819 */ /* 0x000fe40000011600 */
[----:B------:R-:W-:Y:S02]  /*00d0*/  LOP3.LUT R4, R0, 0x3e0, RZ, 0xc0, !PT ;  /* 0x000003e000047812 */ /* 0x000fe400078ec0ff */
[----:B------:R-:W-:-:S07]  /*00e0*/  LEA R3, R5, UR4, 0x3 ;  /* 0x0000000405037c11 */ /* 0x000fce000f8e18ff */
[----:B------:R0:W-:Y:S01]  /*00f0*/  @!P0 STS.64 [R3], RZ ;  /* 0x000000ff03008388 */ /* 0x0001e20000000a00 */
[----:B--2---:R-:W-:-:S13]  /*0100*/  ISETP.GE.AND P0, PT, R4, UR7, PT ;  /* 0x0000000704007c0c */ /* 0x004fda000bf06270 */
[----:B0--34-:R-:W-:Y:S05]  /*0110*/  @P0 BRA `(.L_x_1) ;  /* 0x0000001000080947 */ /* 0x019fea0003800000 */
[----:B------:R-:W-:Y:S01]  /*0120*/  IMAD.MOV.U32 R23, RZ, RZ, R4 ;  /* 0x000000ffff177224 */ /* 0x000fe200078e0004 */
[----:B------:R-:W-:Y:S01]  /*0130*/  ULEA UR4, UR6, UR5, 0x18 ;  /* 0x0000000506047291 */ /* 0x000fe2000f8ec0ff */
[----:B------:R-:W-:Y:S03]  /*0140*/  BSSY.RECONVERGENT B1, `(.L_x_2) ;  /* 0x0000042000017945 */ /* 0x000fe60003800200 */
[----:B------:R-:W-:Y:S02]  /*0150*/  LOP3.LUT R6, RZ, R23, RZ, 0x33, !PT ;  /* 0x00000017ff067212 */ /* 0x000fe400078e33ff */
[----:B------:R-:W-:-:S03]  /*0160*/  LEA R5, R5, UR4, 0x8 ;  /* 0x0000000405057c11 */ /* 0x000fc6000f8e40ff */
[----:B------:R-:W-:Y:S02]  /*0170*/  VIADD R6, R6, UR7 ;  /* 0x0000000706067c36 */ /* 0x000fe40008000000 */
[----:B------:R-:W-:-:S03]  /*0180*/  IMAD R7, R2, 0x8, R5 ;  /* 0x0000000802077824 */ /* 0x000fc600078e0205 */
[----:B------:R-:W-:Y:S01]  /*0190*/  LOP3.LUT R4, R6, 0x600, RZ, 0xc0, !PT ;  /* 0x0000060006047812 */ /* 0x000fe200078ec0ff */
[----:B------:R-:W-:-:S03]  /*01a0*/  IMAD R9, R2, 0x8, R7 ;  /* 0x0000000802097824 */ /* 0x000fc600078e0207 */
[----:B------:R-:W-:Y:S01]  /*01b0*/  ISETP.NE.AND P0, PT, R4, 0x600, PT ;  /* 0x000006000400780c */ /* 0x000fe20003f05270 */
[----:B------:R-:W-:-:S04]  /*01c0*/  IMAD R11, R2, 0x10, R9 ;  /* 0x00000010020b7824 */ /* 0x000fc800078e0209 */
[----:B------:R-:W-:-:S04]  /*01d0*/  IMAD R13, R2, 0x20, R11 ;  /* 0x00000020020d7824 */ /* 0x000fc800078e020b */
[----:B------:R-:W-:-:S04]  /*01e0*/  IMAD R4, R2, 0x40, R13 ;  /* 0x0000004002047824 */ /* 0x000fc800078e020d */
[----:B------:R-:W-:Y:S05]  /*01f0*/  @!P0 BRA `(.L_x_3) ;  /* 0x0000000000d88947 */ /* 0x000fea0003800000 */
[----:B------:R-:W-:Y:S01]  /*0200*/  LEA.HI R8, R6, 0x1, RZ, 0x17 ;  /* 0x0000000106087811 */ /* 0x000fe200078fb8ff */
[----:B------:R-:W-:Y:S01]  /*0210*/  BSSY.RECONVERGENT B2, `(.L_x_4) ;  /* 0x0000033000027945 */ /* 0x000fe20003800200 */
[----:B------:R-:W-:Y:S02]  /*0220*/  IMAD.IADD R10, R2, 0x1, R23 ;  /* 0x00000001020a7824 */ /* 0x000fe400078e0217 */
[----:B------:R-:W-:Y:S01]  /*0230*/  LOP3.LUT R12, R8, 0x3, RZ, 0xc0, !PT ;  /* 0x00000003080c7812 */ /* 0x000fe200078ec0ff */
[----:B------:R-:W-:-:S04]  /*0240*/  VIADD R8, R23, 0x20 ;  /* 0x0000002017087836 */ /* 0x000fc80000000000 */
[----:B------:R-:W-:-:S07]  /*0250*/  IMAD.MOV R12, RZ, RZ, -R12 ;  /* 0x000000ffff0c7224 */ /* 0x000fce00078e0a0c */
.L_x_7:
[----:B------:R-:W-:Y:S02]  /*0260*/  ISETP.GE.AND P0, PT, R10, UR12, PT ;  /* 0x0000000c0a007c0c */ /* 0x000fe4000bf06270 */
[----:B0---4-:R-:W-:Y:S02]  /*0270*/  CS2R R16, SRZ ;  /* 0x0000000000107805 */ /* 0x011fe4000001ff00 */
[----:B------:R-:W-:-:S13]  /*0280*/  ISETP.LE.AND P0, PT, R8, UR12, P0 ;  /* 0x0000000c08007c0c */ /* 0x000fda0008703270 */
[----:B-123--:R-:W0:Y:S02]  /*0290*/  @!P0 LDC.64 R14, c[0x0][0x380] ;  /* 0x0000e000ff0e8b82 */ /* 0x00ee240000000a00 */
[----:B0-----:R-:W-:-:S05]  /*02a0*/  @!P0 IMAD.WIDE.U32 R14, R10, 0x8, R14 ;  /* 0x000000080a0e8825 */ /* 0x001fca00078e000e */
[----:B------:R-:W2:Y:S01]  /*02b0*/  @!P0 LDG.E.64 R16, desc[UR8][R14.64] ;  /* 0x000000080e108981 */ /* 0x000ea2000c1e1b00 */
[----:B------:R-:W-:Y:S01]  /*02c0*/  ISETP.GT.U32.AND P1, PT, R2, 0xf, PT ;  /* 0x0000000f0200780c */ /* 0x000fe20003f24070 */
[----:B------:R-:W-:Y:S01]  /*02d0*/  VIADD R12, R12, 0x1 ;  /* 0x000000010c0c7836 */ /* 0x000fe20000000000 */
[----:B------:R-:W-:Y:S04]  /*02e0*/  BSSY.RECONVERGENT B3, `(.L_x_5) ;  /* 0x0000022000037945 */ /* 0x000fe80003800200 */
[----:B------:R-:W-:Y:S01]  /*02f0*/  ISETP.NE.AND P0, PT, R12, RZ, PT ;  /* 0x000000ff0c00720c */ /* 0x000fe20003f05270 */
[----:B--2---:R0:W-:Y:S06]  /*0300*/  STS.64 [R7], R16 ;  /* 0x0000001007007388 */ /* 0x0041ec0000000a00 */
[----:B------:R-:W-:Y:S06]  /*0310*/  @P1 BRA `(.L_x_6) ;  /* 0x0000000000781947 */ /* 0x000fec0003800000 */
[----:B0-----:R-:W-:Y:S01]  /*0320*/  LDS.64 R16, [R9] ;  /* 0x0000000009107984 */ /* 0x001fe20000000a00 */
[----:B------:R-:W-:-:S03]  /*0330*/  ISETP.GT.U32.AND P1, PT, R2, 0x7, PT ;  /* 0x000000070200780c */ /* 0x000fc60003f24070 */
[----:B------:R-:W0:Y:S02]  /*0340*/  LDS.64 R14, [R9+0x8] ;  /* 0x00000800090e7984 */ /* 0x000e240000000a00 */
[----:B0-----:R-:W-:-:S07]  /*0350*/  DADD R14, R16, R14 ;  /* 0x00000000100e7229 */ /* 0x001fce000000000e */
[----:B------:R1:W-:Y:S01]  /*0360*/  STS.64 [R9], R14 ;  /* 0x0000000e09007388 */ /* 0x0003e20000000a00 */
[----:B------:R-:W-:Y:S05]  /*0370*/  @P1 BRA `(.L_x_6) ;  /* 0x0000000000601947 */ /* 0x000fea0003800000 */
[----:B------:R-:W-:Y:S01]  /*0380*/  LDS.64 R16, [R11] ;  /* 0x000000000b107984 */ /* 0x000fe20000000a00 */
[----:B------:R-:W-:-:S03]  /*0390*/  ISETP.GT.U32.AND P1, PT, R2, 0x3, PT ;  /* 0x000000030200780c */ /* 0x000fc60003f24070 */
[----:B-1----:R-:W0:Y:S02]  /*03a0*/  LDS.64 R14, [R11+0x10] ;  /* 0x000010000b0e7984 */ /* 0x002e240000000a00 */
[----:B0-----:R-:W-:-:S07]  /*03b0*/  DADD R14, R16, R14 ;  /* 0x00000000100e7229 */ /* 0x001fce000000000e */
[----:B------:R2:W-:Y:S01]  /*03c0*/  STS.64 [R11], R14 ;  /* 0x0000000e0b007388 */ /* 0x0005e20000000a00 */
[----:B------:R-:W-:Y:S05]  /*03d0*/  @P1 BRA `(.L_x_6) ;  /* 0x0000000000481947 */ /* 0x000fea0003800000 */
[----:B--2---:R-:W-:Y:S01]  /*03e0*/  LDS.64 R14, [R13] ;  /* 0x000000000d0e7984 */ /* 0x004fe20000000a00 */
[----:B------:R-:W-:-:S03]  /*03f0*/  ISETP.GT.U32.AND P1, PT, R2, 0x1, PT ;  /* 0x000000010200780c */ /* 0x000fc60003f24070 */
[----:B------:R-:W0:Y:S02]  /*0400*/  LDS.64 R16, [R13+0x20] ;  /* 0x000020000d107984 */ /* 0x000e240000000a00 */
[----:B0-----:R-:W-:-:S07]  /*0410*/  DADD R14, R14, R16 ;  /* 0x000000000e0e7229 */ /* 0x001fce0000000010 */
[----:B------:R3:W-:Y:S01]  /*0420*/  STS.64 [R13], R14 ;  /* 0x0000000e0d007388 */ /* 0x0007e20000000a00 */
[----:B------:R-:W-:Y:S05]  /*0430*/  @P1 BRA `(.L_x_6) ;  /* 0x0000000000301947 */ /* 0x000fea0003800000 */
[----:B---3--:R-:W-:Y:S01]  /*0440*/  LDS.64 R14, [R4] ;  /* 0x00000000040e7984 */ /* 0x008fe20000000a00 */
[----:B------:R-:W-:-:S03]  /*0450*/  ISETP.NE.AND P1, PT, R2, RZ, PT ;  /* 0x000000ff0200720c */ /* 0x000fc60003f25270 */
[----:B------:R-:W0:Y:S02]  /*0460*/  LDS.64 R16, [R4+0x40] ;  /* 0x0000400004107984 */ /* 0x000e240000000a00 */
[----:B0-----:R-:W-:-:S07]  /*0470*/  DADD R18, R14, R16 ;  /* 0x000000000e127229 */ /* 0x001fce0000000010 */
[----:B------:R-:W-:Y:S04]  /*0480*/  STS.64 [R4], R18 ;  /* 0x0000001204007388 */ /* 0x000fe80000000a00 */
[----:B------:R-:W-:Y:S04]  /*0490*/  @!P1 LDS.64 R14, [R5] ;  /* 0x00000000050e9984 */ /* 0x000fe80000000a00 */
[----:B------:R-:W0:Y:S02]  /*04a0*/  @!P1 LDS.64 R16, [R5+0x80] ;  /* 0x0000800005109984 */ /* 0x000e240000000a00 */
[----:B0-----:R-:W-:-:S07]  /*04b0*/  @!P1 DADD R14, R14, R16 ;  /* 0x000000000e0e9229 */ /* 0x001fce0000000010 */
[----:B------:R-:W-:Y:S04]  /*04c0*/  @!P1 STS.64 [R5], R14 ;  /* 0x0000000e05009388 */ /* 0x000fe80000000a00 */
[----:B------:R-:W0:Y:S02]  /*04d0*/  @!P1 LDS.64 R16, [R3] ;  /* 0x0000000003109984 */ /* 0x000e240000000a00 */
[----:B0-----:R-:W-:-:S07]  /*04e0*/  @!P1 DADD R16, R14, R16 ;  /* 0x000000000e109229 */ /* 0x001fce0000000010 */
[----:B------:R4:W-:Y:S04]  /*04f0*/  @!P1 STS.64 [R3], R16 ;  /* 0x0000001003009388 */ /* 0x0009e80000000a00 */
.L_x_6:
[----:B------:R-:W-:Y:S05]  /*0500*/  BSYNC.RECONVERGENT B3 ;  /* 0x0000000000037941 */ /* 0x000fea0003800200 */
.L_x_5:
[----:B------:R-:W-:Y:S02]  /*0510*/  VIADD R8, R8, 0x200 ;  /* 0x0000020008087836 */ /* 0x000fe40000000000 */
[----:B------:R-:W-:Y:S01]  /*0520*/  VIADD R10, R10, 0x200 ;  /* 0x000002000a0a7836 */ /* 0x000fe20000000000 */
[----:B------:R-:W-:Y:S06]  /*0530*/  @P0 BRA `(.L_x_7) ;  /* 0xfffffffc00480947 */ /* 0x000fec000383ffff */
[----:B------:R-:W-:Y:S05]  /*0540*/  BSYNC.RECONVERGENT B2 ;  /* 0x0000000000027941 */ /* 0x000fea0003800200 */
.L_x_4:
[----:B------:R-:W-:-:S07]  /*0550*/  VIADD R23, R8, 0xffffffe0 ;  /* 0xffffffe008177836 */ /* 0x000fce0000000000 */
.L_x_3:
[----:B------:R-:W-:Y:S05]  /*0560*/  BSYNC.RECONVERGENT B1 ;  /* 0x0000000000017941 */ /* 0x000fea0003800200 */
.L_x_2:
[----:B------:R-:W-:-:S13]  /*0570*/  ISETP.GE.U32.AND P0, PT, R6, 0x600, PT ;  /* 0x000006000600780c */ /* 0x000fda0003f06070 */
[----:B------:R-:W-:Y:S05]  /*0580*/  @!P0 BRA `(.L_x_1) ;  /* 0x0000000800ec8947 */ /* 0x000fea0003800000 */
[----:B------:R-:W0:Y:S01]  /*0590*/  LDC R6, c[0x0][0x388] ;  /* 0x0000e200ff067b82 */ /* 0x000e220000000800 */
[C---:B------:R-:W-:Y:S01]  /*05a0*/  VIADD R8, R23.reuse, 0x400 ;  /* 0x0000040017087836 */ /* 0x040fe20000000000 */
[----:B------:R-:W-:-:S06]  /*05b0*/  IADD3 R23, PT, PT, R23, 0x600, R2 ;  /* 0x0000060017177810 */ /* 0x000fcc0007ffe002 */
[----:B-123--:R-:W1:Y:S02]  /*05c0*/  LDC.64 R14, c[0x0][0x380] ;  /* 0x0000e000ff0e7b82 */ /* 0x00ee640000000a00 */
.L_x_24:
[----:B0---4-:R-:W-:Y:S01]  /*05d0*/  VIADD R17, R8, 0xfffffc20 ;  /* 0xfffffc2008117836 */ /* 0x011fe20000000000 */
[----:B------:R-:W-:Y:S01]  /*05e0*/  BSSY.RECONVERGENT B1, `(.L_x_8) ;  /* 0x0000008000017945 */ /* 0x000fe20003800200 */
[----:B------:R-:W-:-:S03]  /*05f0*/  VIADD R19, R23, 0xfffffa00 ;  /* 0xfffffa0017137836 */ /* 0x000fc60000000000 */
[-C--:B------:R-:W-:Y:S02]  /*0600*/  ISETP.LE.AND P1, PT, R17, R6.reuse, PT ;  /* 0x000000061100720c */ /* 0x080fe40003f23270 */
[----:B------:R-:W-:Y:S02]  /*0610*/  CS2R R16, SRZ ;  /* 0x0000000000107805 */ /* 0x000fe4000001ff00 */
[----:B------:R-:W-:-:S13]  /*0620*/  ISETP.GE.AND P0, PT, R19, R6, PT ;  /* 0x000000061300720c */ /* 0x000fda0003f06270 */
[----:B------:R-:W-:Y:S05]  /*0630*/  @P0 BRA P1, `(.L_x_9) ;  /* 0x0000000000080947 */ /* 0x000fea0000800000 */
[----:B-1----:R-:W-:-:S06]  /*0640*/  IMAD.WIDE.U32 R16, R19, 0x8, R14 ;  /* 0x0000000813107825 */ /* 0x002fcc00078e000e */
[----:B------:R-:W5:Y:S02]  /*0650*/  LDG.E.64 R16, desc[UR8][R16.64] ;  /* 0x0000000810107981 */ /* 0x000f64000c1e1b00 */
.L_x_9:
[----:B------:R-:W-:Y:S05]  /*0660*/  BSYNC.RECONVERGENT B1 ;  /* 0x0000000000017941 */ /* 0x000fea0003800200 */
.L_x_8:
[----:B-----5:R0:W-:Y:S01]  /*0670*/  STS.64 [R7], R16 ;  /* 0x0000001007007388 */ /* 0x0201e20000000a00 */
[----:B------:R-:W-:Y:S01]  /*0680*/  ISETP.GT.U32.AND P0, PT, R2, 0xf, PT ;  /* 0x0000000f0200780c */ /* 0x000fe20003f04070 */
[----:B------:R-:W-:-:S12]  /*0690*/  BSSY.RECONVERGENT B1, `(.L_x_10) ;  /* 0x0000020000017945 */ /* 0x000fd80003800200 */
[----:B0-----:R-:W-:Y:S05]  /*06a0*/  @P0 BRA `(.L_x_11) ;  /* 0x0000000000780947 */ /* 0x001fea0003800000 */
[----:B------:R-:W-:Y:S01]  /*06b0*/  LDS.64 R18, [R9] ;  /* 0x0000000009127984 */ /* 0x000fe20000000a00 */
[----:B------:R-:W-:-:S03]  /*06c0*/  ISETP.GT.U32.AND P1, PT, R2, 0x7, PT ;  /* 0x000000070200780c */ /* 0x000fc60003f24070 */
[----:B------:R-:W0:Y:S02]  /*06d0*/  LDS.64 R16, [R9+0x8] ;  /* 0x0000080009107984 */ /* 0x000e240000000a00 */
[----:B0-----:R-:W-:-:S07]  /*06e0*/  DADD R16, R18, R16 ;  /* 0x0000000012107229 */ /* 0x001fce0000000010 */
[----:B------:R0:W-:Y:S01]  /*06f0*/  STS.64 [R9], R16 ;  /* 0x0000001009007388 */ /* 0x0001e20000000a00 */
[----:B------:R-:W-:Y:S05]  /*0700*/  @P1 BRA `(.L_x_11) ;  /* 0x0000000000601947 */ /* 0x000fea0003800000 */
[----:B------:R-:W-:Y:S01]  /*0710*/  LDS.64 R18, [R11] ;  /* 0x000000000b127984 */ /* 0x000fe20000000a00 */
[----:B------:R-:W-:-:S03]  /*0720*/  ISETP.GT.U32.AND P1, PT, R2, 0x3, PT ;  /* 0x000000030200780c */ /* 0x000fc60003f24070 */
[----:B0-----:R-:W0:Y:S02]  /*0730*/  LDS.64 R16, [R11+0x10] ;  /* 0x000010000b107984 */ /* 0x001e240000000a00 */
[----:B0-----:R-:W-:-:S07]  /*0740*/  DADD R16, R18, R16 ;  /* 0x0000000012107229 */ /* 0x001fce0000000010 */
[----:B------:R2:W-:Y:S01]  /*0750*/  STS.64 [R11], R16 ;  /* 0x000000100b007388 */ /* 0x0005e20000000a00 */
[----:B------:R-:W-:Y:S05]  /*0760*/  @P1 BRA `(.L_x_11) ;  /* 0x0000000000481947 */ /* 0x000fea0003800000 */
[----:B------:R-:W-:Y:S01]  /*0770*/  LDS.64 R18, [R13] ;  /* 0x000000000d127984 */ /* 0x000fe20000000a00 */
[----:B------:R-:W-:-:S03]  /*0780*/  ISETP.GT.U32.AND P1, PT, R2, 0x1, PT ;  /* 0x000000010200780c */ /* 0x000fc60003f24070 */
[----:B--2---:R-:W0:Y:S02]  /*0790*/  LDS.64 R16, [R13+0x20] ;  /* 0x000020000d107984 */ /* 0x004e240000000a00 */
[----:B0-----:R-:W-:-:S07]  /*07a0*/  DADD R16, R18, R16 ;  /* 0x0000000012107229 */ /* 0x001fce0000000010 */
[----:B------:R3:W-:Y:S01]  /*07b0*/  STS.64 [R13], R16 ;  /* 0x000000100d007388 */ /* 0x0007e20000000a00 */
[----:B------:R-:W-:Y:S05]  /*07c0*/  @P1 BRA `(.L_x_11) ;  /* 0x0000000000301947 */ /* 0x000fea0003800000 */
[----:B------:R-:W-:Y:S01]  /*07d0*/  LDS.64 R18, [R4] ;  /* 0x0000000004127984 */ /* 0x000fe20000000a00 */
[----:B------:R-:W-:-:S03]  /*07e0*/  ISETP.NE.AND P1, PT, R2, RZ, PT ;  /* 0x000000ff0200720c */ /* 0x000fc60003f25270 */
[----:B---3--:R-:W0:Y:S02]  /*07f0*/  LDS.64 R16, [R4+0x40] ;  /* 0x0000400004107984 */ /* 0x008e240000000a00 */
        /* <DEDUP_REMOVED lines=9> */
.L_x_11:
[----:B------:R-:W-:Y:S05]  /*0890*/  BSYNC.RECONVERGENT B1 ;  /* 0x0000000000017941 */ /* 0x000fea0003800200 */
.L_x_10:
[C---:B------:R-:W-:Y:S01]  /*08a0*/  VIADD R19, R8.reuse, 0xfffffc00 ;  /* 0xfffffc0008137836 */ /* 0x040fe20000000000 */
[----:B------:R-:W-:Y:S01]  /*08b0*/  BSSY.RECONVERGENT B1, `(.L_x_12) ;  /* 0x000000c000017945 */ /* 0x000fe20003800200 */
[----:B0-234-:R-:W-:-:S03]  /*08c0*/  VIADD R17, R8, 0xfffffe20 ;  /* 0xfffffe2008117836 */ /* 0x01dfc60000000000 */
[----:B------:R-:W-:Y:S01]  /*08d0*/  IADD3 R10, P2, PT, R2, R19, RZ ;  /* 0x00000013020a7210 */ /* 0x000fe20007f5e0ff */
[----:B------:R-:W-:Y:S01]  /*08e0*/  VIADD R19, R23, 0xfffffc00 ;  /* 0xfffffc0017137836 */ /* 0x000fe20000000000 */
[-C--:B------:R-:W-:Y:S02]  /*08f0*/  ISETP.LE.AND P1, PT, R17, R6.reuse, PT ;  /* 0x000000061100720c */ /* 0x080fe40003f23270 */
[C---:B------:R-:W-:Y:S01]  /*0900*/  LEA R16, P3, R10.reuse, UR10, 0x3 ;  /* 0x0000000a0a107c11 */ /* 0x040fe2000f8618ff */
[----:B------:R-:W-:Y:S01]  /*0910*/  IMAD.X R17, RZ, RZ, RZ, P2 ;  /* 0x000000ffff117224 */ /* 0x000fe200010e06ff */
[----:B------:R-:W-:Y:S02]  /*0920*/  ISETP.GE.AND P2, PT, R19, R6, PT ;  /* 0x000000061300720c */ /* 0x000fe40003f46270 */
[----:B------:R-:W-:Y:S02]  /*0930*/  CS2R R18, SRZ ;  /* 0x0000000000127805 */ /* 0x000fe4000001ff00 */
[----:B------:R-:W-:-:S09]  /*0940*/  LEA.HI.X R17, R10, UR11, R17, 0x3, P3 ;  /* 0x0000000b0a117c11 */ /* 0x000fd200098f1c11 */
[----:B------:R-:W-:Y:S05]  /*0950*/  @P2 BRA P1, `(.L_x_13) ;  /* 0x0000000000042947 */ /* 0x000fea0000800000 */
[----:B------:R0:W5:Y:S02]  /*0960*/  LDG.E.64 R18, desc[UR8][R16.64+0x1000] ;  /* 0x0010000810127981 */ /* 0x000164000c1e1b00 */
.L_x_13:
[----:B------:R-:W-:Y:S05]  /*0970*/  BSYNC.RECONVERGENT B1 ;  /* 0x0000000000017941 */ /* 0x000fea0003800200 */
.L_x_12:
[----:B-----5:R2:W-:Y:S01]  /*0980*/  STS.64 [R7], R18 ;  /* 0x0000001207007388 */ /* 0x0205e20000000a00 */
[----:B------:R-:W-:Y:S04]  /*0990*/  BSSY.RECONVERGENT B1, `(.L_x_14) ;  /* 0x0000020000017945 */ /* 0x000fe80003800200 */
[----:B------:R-:W-:Y:S05]  /*09a0*/  @P0 BRA `(.L_x_15) ;  /* 0x0000000000780947 */ /* 0x000fea0003800000 */
[----:B------:R-:W-:Y:S01]  /*09b0*/  LDS.64 R20, [R9] ;  /* 0x0000000009147984 */ /* 0x000fe20000000a00 */
[----:B------:R-:W-:-:S03]  /*09c0*/  ISETP.GT.U32.AND P1, PT, R2, 0x7, PT ;  /* 0x000000070200780c */ /* 0x000fc60003f24070 */
[----:B--2---:R-:W2:Y:S02]  /*09d0*/  LDS.64 R18, [R9+0x8] ;  /* 0x0000080009127984 */ /* 0x004ea40000000a00 */
[----:B--2---:R-:W-:-:S07]  /*09e0*/  DADD R18, R20, R18 ;  /* 0x0000000014127229 */ /* 0x004fce0000000012 */
[----:B------:R3:W-:Y:S01]  /*09f0*/  STS.64 [R9], R18 ;  /* 0x0000001209007388 */ /* 0x0007e20000000a00 */
[----:B------:R-:W-:Y:S05]  /*0a00*/  @P1 BRA `(.L_x_15) ;  /* 0x0000000000601947 */ /* 0x000fea0003800000 */
[----:B------:R-:W-:Y:S01]  /*0a10*/  LDS.64 R20, [R11] ;  /* 0x000000000b147984 */ /* 0x000fe20000000a00 */
[----:B------:R-:W-:-:S03]  /*0a20*/  ISETP.GT.U32.AND P1, PT, R2, 0x3, PT ;  /* 0x000000030200780c */ /* 0x000fc60003f24070 */
[----:B---3--:R-:W2:Y:S02]  /*0a30*/  LDS.64 R18, [R11+0x10] ;  /* 0x000010000b127984 */ /* 0x008ea40000000a00 */
[----:B--2---:R-:W-:-:S07]  /*0a40*/  DADD R18, R20, R18 ;  /* 0x0000000014127229 */ /* 0x004fce0000000012 */
[----:B------:R4:W-:Y:S01]  /*0a50*/  STS.64 [R11], R18 ;  /* 0x000000120b007388 */ /* 0x0009e20000000a00 */
[----:B------:R-:W-:Y:S05]  /*0a60*/  @P1 BRA `(.L_x_15) ;  /* 0x0000000000481947 */ /* 0x000fea0003800000 */
[----:B------:R-:W-:Y:S01]  /*0a70*/  LDS.64 R20, [R13] ;  /* 0x000000000d147984 */ /* 0x000fe20000000a00 */
[----:B------:R-:W-:-:S03]  /*0a80*/  ISETP.GT.U32.AND P1, PT, R2, 0x1, PT ;  /* 0x000000010200780c */ /* 0x000fc60003f24070 */
[----:B----4-:R-:W2:Y:S02]  /*0a90*/  LDS.64 R18, [R13+0x20] ;  /* 0x000020000d127984 */ /* 0x010ea40000000a00 */
[----:B--2---:R-:W-:-:S07]  /*0aa0*/  DADD R18, R20, R18 ;  /* 0x0000000014127229 */ /* 0x004fce0000000012 */
[----:B------:R2:W-:Y:S01]  /*0ab0*/  STS.64 [R13], R18 ;  /* 0x000000120d007388 */ /* 0x0005e20000000a00 */
[----:B------:R-:W-:Y:S05]  /*0ac0*/  @P1 BRA `(.L_x_15) ;  /* 0x0000000000301947 */ /* 0x000fea0003800000 */
[----:B------:R-:W-:Y:S01]  /*0ad0*/  LDS.64 R20, [R4] ;  /* 0x0000000004147984 */ /* 0x000fe20000000a00 */
[----:B------:R-:W-:-:S03]  /*0ae0*/  ISETP.NE.AND P1, PT, R2, RZ, PT ;  /* 0x000000ff0200720c */ /* 0x000fc60003f25270 */
[----:B--2---:R-:W2:Y:S02]  /*0af0*/  LDS.64 R18, [R4+0x40] ;  /* 0x0000400004127984 */ /* 0x004ea40000000a00 */
[----:B--2---:R-:W-:-:S07]  /*0b00*/  DADD R24, R20, R18 ;  /* 0x0000000014187229 */ /* 0x004fce0000000012 */
[----:B------:R-:W-:Y:S04]  /*0b10*/  STS.64 [R4], R24 ;  /* 0x0000001804007388 */ /* 0x000fe80000000a00 */
[----:B------:R-:W-:Y:S04]  /*0b20*/  @!P1 LDS.64 R18, [R5] ;  /* 0x0000000005129984 */ /* 0x000fe80000000a00 */
[----:B------:R-:W2:Y:S02]  /*0b30*/  @!P1 LDS.64 R20, [R5+0x80] ;  /* 0x0000800005149984 */ /* 0x000ea40000000a00 */
[----:B--2---:R-:W-:-:S07]  /*0b40*/  @!P1 DADD R20, R18, R20 ;  /* 0x0000000012149229 */ /* 0x004fce0000000014 */
[----:B------:R-:W-:Y:S04]  /*0b50*/  @!P1 STS.64 [R5], R20 ;  /* 0x0000001405009388 */ /* 0x000fe80000000a00 */
[----:B------:R-:W2:Y:S02]  /*0b60*/  @!P1 LDS.64 R18, [R3] ;  /* 0x0000000003129984 */ /* 0x000ea40000000a00 */
[----:B--2---:R-:W-:-:S07]  /*0b70*/  @!P1 DADD R18, R20, R18 ;  /* 0x0000000014129229 */ /* 0x004fce0000000012 */
[----:B------:R2:W-:Y:S04]  /*0b80*/  @!P1 STS.64 [R3], R18 ;  /* 0x0000001203009388 */ /* 0x0005e80000000a00 */
.L_x_15:
[----:B------:R-:W-:Y:S05]  /*0b90*/  BSYNC.RECONVERGENT B1 ;  /* 0x0000000000017941 */ /* 0x000fea0003800200 */
.L_x_14:
[----:B--234-:R-:W-:Y:S01]  /*0ba0*/  VIADD R19, R8, 0x20 ;  /* 0x0000002008137836 */ /* 0x01cfe20000000000 */
[----:B------:R-:W-:Y:S01]  /*0bb0*/  BSSY.RECONVERGENT B1, `(.L_x_16) ;  /* 0x0000007000017945 */ /* 0x000fe20003800200 */
[----:B------:R-:W-:-:S03]  /*0bc0*/  VIADD R21, R23, 0xfffffe00 ;  /* 0xfffffe0017157836 */ /* 0x000fc60000000000 */
[-C--:B------:R-:W-:Y:S02]  /*0bd0*/  ISETP.LE.AND P2, PT, R19, R6.reuse, PT ;  /* 0x000000061300720c */ /* 0x080fe40003f43270 */
[----:B------:R-:W-:Y:S02]  /*0be0*/  CS2R R18, SRZ ;  /* 0x0000000000127805 */ /* 0x000fe4000001ff00 */
[----:B------:R-:W-:-:S13]  /*0bf0*/  ISETP.GE.AND P1, PT, R21, R6, PT ;  /* 0x000000061500720c */ /* 0x000fda0003f26270 */
[----:B------:R-:W-:Y:S05]  /*0c00*/  @P1 BRA P2, `(.L_x_17) ;  /* 0x0000000000041947 */ /* 0x000fea0001000000 */
[----:B------:R2:W5:Y:S02]  /*0c10*/  LDG.E.64 R18, desc[UR8][R16.64+0x2000] ;  /* 0x0020000810127981 */ /* 0x000564000c1e1b00 */
.L_x_17:
[----:B------:R-:W-:Y:S05]  /*0c20*/  BSYNC.RECONVERGENT B1 ;  /* 0x0000000000017941 */ /* 0x000fea0003800200 */
.L_x_16:
[----:B-----5:R3:W-:Y:S01]  /*0c30*/  STS.64 [R7], R18 ;  /* 0x0000001207007388 */ /* 0x0207e20000000a00 */
[----:B------:R-:W-:Y:S04]  /*0c40*/  BSSY.RECONVERGENT B1, `(.L_x_18) ;  /* 0x0000020000017945 */ /* 0x000fe80003800200 */
[----:B------:R-:W-:Y:S05]  /*0c50*/  @P0 BRA `(.L_x_19) ;  /* 0x0000000000780947 */ /* 0x000fea0003800000 */
[----:B------:R-:W-:Y:S01]  /*0c60*/  LDS.64 R20, [R9] ;  /* 0x0000000009147984 */ /* 0x000fe20000000a00 */
[----:B------:R-:W-:-:S03]  /*0c70*/  ISETP.GT.U32.AND P1, PT, R2, 0x7, PT ;  /* 0x000000070200780c */ /* 0x000fc60003f24070 */
[----:B---3--:R-:W3:Y:S02]  /*0c80*/  LDS.64 R18, [R9+0x8] ;  /* 0x0000080009127984 */ /* 0x008ee40000000a00 */
[----:B---3--:R-:W-:-:S07]  /*0c90*/  DADD R18, R20, R18 ;  /* 0x0000000014127229 */ /* 0x008fce0000000012 */
[----:B------:R4:W-:Y:S01]  /*0ca0*/  STS.64 [R9], R18 ;  /* 0x0000001209007388 */ /* 0x0009e20000000a00 */
[----:B------:R-:W-:Y:S05]  /*0cb0*/  @P1 BRA `(.L_x_19) ;  /* 0x0000000000601947 */ /* 0x000fea0003800000 */
[----:B------:R-:W-:Y:S01]  /*0cc0*/  LDS.64 R20, [R11] ;  /* 0x000000000b147984 */ /* 0x000fe20000000a00 */
[----:B------:R-:W-:-:S03]  /*0cd0*/  ISETP.GT.U32.AND P1, PT, R2, 0x3, PT ;  /* 0x000000030200780c */ /* 0x000fc60003f24070 */
[----:B----4-:R-:W3:Y:S02]  /*0ce0*/  LDS.64 R18, [R11+0x10] ;  /* 0x000010000b127984 */ /* 0x010ee40000000a00 */
[----:B---3--:R-:W-:-:S07]  /*0cf0*/  DADD R18, R20, R18 ;  /* 0x0000000014127229 */ /* 0x008fce0000000012 */
[----:B------:R3:W-:Y:S01]  /*0d00*/  STS.64 [R11], R18 ;  /* 0x000000120b007388 */ /* 0x0007e20000000a00 */
[----:B------:R-:W-:Y:S05]  /*0d10*/  @P1 BRA `(.L_x_19) ;  /* 0x0000000000481947 */ /* 0x000fea0003800000 */
[----:B------:R-:W-:Y:S01]  /*0d20*/  LDS.64 R20, [R13] ;  /* 0x000000000d147984 */ /* 0x000fe20000000a00 */
[----:B------:R-:W-:-:S03]  /*0d30*/  ISETP.GT.U32.AND P1, PT, R2, 0x1, PT ;  /* 0x000000010200780c */ /* 0x000fc60003f24070 */
[----:B---3--:R-:W3:Y:S02]  /*0d40*/  LDS.64 R18, [R13+0x20] ;  /* 0x000020000d127984 */ /* 0x008ee40000000a00 */
[----:B---3--:R-:W-:-:S07]  /*0d50*/  DADD R18, R20, R18 ;  /* 0x0000000014127229 */ /* 0x008fce0000000012 */
[----:B------:R3:W-:Y:S01]  /*0d60*/  STS.64 [R13], R18 ;  /* 0x000000120d007388 */ /* 0x0007e20000000a00 */
[----:B------:R-:W-:Y:S05]  /*0d70*/  @P1 BRA `(.L_x_19) ;  /* 0x0000000000301947 */ /* 0x000fea0003800000 */
[----:B---3--:R-:W-:Y:S01]  /*0d80*/  LDS.64 R18, [R4] ;  /* 0x0000000004127984 */ /* 0x008fe20000000a00 */
[----:B------:R-:W-:-:S03]  /*0d90*/  ISETP.NE.AND P1, PT, R2, RZ, PT ;  /* 0x000000ff0200720c */ /* 0x000fc60003f25270 */
[----:B------:R-:W3:Y:S02]  /*0da0*/  LDS.64 R20, [R4+0x40] ;  /* 0x0000400004147984 */ /* 0x000ee40000000a00 */
[----:B---3--:R-:W-:-:S07]  /*0db0*/  DADD R24, R18, R20 ;  /* 0x0000000012187229 */ /* 0x008fce0000000014 */
[----:B------:R-:W-:Y:S04]  /*0dc0*/  STS.64 [R4], R24 ;  /* 0x0000001804007388 */ /* 0x000fe80000000a00 */
[----:B------:R-:W-:Y:S04]  /*0dd0*/  @!P1 LDS.64 R18, [R5] ;  /* 0x0000000005129984 */ /* 0x000fe80000000a00 */
[----:B------:R-:W3:Y:S02]  /*0de0*/  @!P1 LDS.64 R20, [R5+0x80] ;  /* 0x0000800005149984 */ /* 0x000ee40000000a00 */
[----:B---3--:R-:W-:-:S07]  /*0df0*/  @!P1 DADD R18, R18, R20 ;  /* 0x0000000012129229 */ /* 0x008fce0000000014 */
[----:B------:R-:W-:Y:S04]  /*0e00*/  @!P1 STS.64 [R5], R18 ;  /* 0x0000001205009388 */ /* 0x000fe80000000a00 */
[----:B------:R-:W3:Y:S02]  /*0e10*/  @!P1 LDS.64 R20, [R3] ;  /* 0x0000000003149984 */ /* 0x000ee40000000a00 */
[----:B---3--:R-:W-:-:S07]  /*0e20*/  @!P1 DADD R20, R18, R20 ;  /* 0x0000000012149229 */ /* 0x008fce0000000014 */
[----:B------:R3:W-:Y:S04]  /*0e30*/  @!P1 STS.64 [R3], R20 ;  /* 0x0000001403009388 */ /* 0x0007e80000000a00 */
.L_x_19:
[----:B------:R-:W-:Y:S05]  /*0e40*/  BSYNC.RECONVERGENT B1 ;  /* 0x0000000000017941 */ /* 0x000fea0003800200 */
.L_x_18:
[----:B---34-:R-:W-:Y:S01]  /*0e50*/  VIADD R19, R8, 0x220 ;  /* 0x0000022008137836 */ /* 0x018fe20000000000 */
[-C--:B------:R-:W-:Y:S01]  /*0e60*/  ISETP.GE.AND P1, PT, R23, R6.reuse, PT ;  /* 0x000000061700720c */ /* 0x080fe20003f26270 */
[----:B------:R-:W-:Y:S03]  /*0e70*/  BSSY.RECONVERGENT B1, `(.L_x_20) ;  /* 0x0000005000017945 */ /* 0x000fe60003800200 */
[----:B------:R-:W-:Y:S02]  /*0e80*/  ISETP.LE.AND P2, PT, R19, R6, PT ;  /* 0x000000061300720c */ /* 0x000fe40003f43270 */
[----:B------:R-:W-:-:S11]  /*0e90*/  CS2R R18, SRZ ;  /* 0x0000000000127805 */ /* 0x000fd6000001ff00 */
[----:B------:R-:W-:Y:S05]  /*0ea0*/  @P1 BRA P2, `(.L_x_21) ;  /* 0x0000000000041947 */ /* 0x000fea0001000000 */
[----:B------:R3:W5:Y:S02]  /*0eb0*/  LDG.E.64 R18, desc[UR8][R16.64+0x3000] ;  /* 0x0030000810127981 */ /* 0x000764000c1e1b00 */
.L_x_21:
[----:B------:R-:W-:Y:S05]  /*0ec0*/  BSYNC.RECONVERGENT B1 ;  /* 0x0000000000017941 */ /* 0x000fea0003800200 */
.L_x_20:
[----:B-----5:R4:W-:Y:S01]  /*0ed0*/  STS.64 [R7], R18 ;  /* 0x0000001207007388 */ /* 0x0209e20000000a00 */
[----:B------:R-:W-:Y:S04]  /*0ee0*/  BSSY.RECONVERGENT B1, `(.L_x_22) ;  /* 0x0000020000017945 */ /* 0x000fe80003800200 */
[----:B------:R-:W-:Y:S05]  /*0ef0*/  @P0 BRA `(.L_x_23) ;  /* 0x0000000000780947 */ /* 0x000fea0003800000 */
[----:B----4-:R-:W-:Y:S01]  /*0f00*/  LDS.64 R18, [R9] ;  /* 0x0000000009127984 */ /* 0x010fe20000000a00 */
[----:B------:R-:W-:-:S03]  /*0f10*/  ISETP.GT.U32.AND P0, PT, R2, 0x7, PT ;  /* 0x000000070200780c */ /* 0x000fc60003f04070 */
[----:B0-23--:R-:W0:Y:S02]  /*0f20*/  LDS.64 R16, [R9+0x8] ;  /* 0x0000080009107984 */ /* 0x00de240000000a00 */
        /* <DEDUP_REMOVED lines=16> */
[----:B------:R-:W-:-:S03]  /*1030*/  ISETP.NE.AND P0, PT, R2, RZ, PT ;  /* 0x000000ff0200720c */ /* 0x000fc60003f05270 */
[----:B0-----:R-:W0:Y:S02]  /*1040*/  LDS.64 R16, [R4+0x40] ;  /* 0x0000400004107984 */ /* 0x001e240000000a00 */
        /* <DEDUP_REMOVED lines=9> */
.L_x_23:
[----:B------:R-:W-:Y:S05]  /*10e0*/  BSYNC.RECONVERGENT B1 ;  /* 0x0000000000017941 */ /* 0x000fea0003800200 */
.L_x_22:
[C---:B0-23--:R-:W-:Y:S02]  /*10f0*/  VIADD R17, R8.reuse, 0x400 ;  /* 0x0000040008117836 */ /* 0x04dfe40000000000 */
[----:B------:R-:W-:Y:S02]  /*1100*/  VIADD R8, R8, 0x800 ;  /* 0x0000080008087836 */ /* 0x000fe40000000000 */
[----:B------:R-:W-:Y:S01]  /*1110*/  VIADD R23, R23, 0x800 ;  /* 0x0000080017177836 */ /* 0x000fe20000000000 */
[----:B------:R-:W-:-:S13]  /*1120*/  ISETP.GE.AND P0, PT, R17, R6, PT ;  /* 0x000000061100720c */ /* 0x000fda0003f06270 */
[----:B------:R-:W-:Y:S05]  /*1130*/  @!P0 BRA `(.L_x_24) ;  /* 0xfffffff400248947 */ /* 0x000fea000383ffff */
.L_x_1:
[----:B------:R-:W-:Y:S05]  /*1140*/  BSYNC.RECONVERGENT B0 ;  /* 0x0000000000007941 */ /* 0x000fea0003800200 */
.L_x_0:
[----:B------:R-:W-:Y:S01]  /*1150*/  BAR.SYNC.DEFER_BLOCKING 0x0 ;  /* 0x0000000000007b1d */ /* 0x000fe20000010000 */
[----:B------:R-:W-:-:S13]  /*1160*/  ISETP.NE.AND P0, PT, R0, RZ, PT ;  /* 0x000000ff0000720c */ /* 0x000fda0003f05270 */
[----:B------:R-:W-:Y:S05]  /*1170*/  @P0 EXIT ;  /* 0x000000000000094d */ /* 0x000fea0003800000 */
[----:B------:R-:W5:Y:S01]  /*1180*/  S2UR UR5, SR_CgaCtaId ;  /* 0x00000000000579c3 */ /* 0x000f620000008800 */
[----:B------:R-:W-:Y:S02]  /*1190*/  UMOV UR4, 0x400 ;  /* 0x0000040000047882 */ /* 0x000fe40000000000 */
[----:B-----5:R-:W-:-:S09]  /*11a0*/  ULEA UR4, UR5, UR4, 0x18 ;  /* 0x0000000405047291 */ /* 0x020fd2000f8ec0ff */
[----:B0---4-:R-:W0:Y:S04]  /*11b0*/  LDS.128 R4, [UR4+0x1000] ;  /* 0x00100004ff047984 */ /* 0x011e280008000c00 */
[----:B-123--:R-:W1:Y:S04]  /*11c0*/  LDS.128 R12, [UR4+0x1010] ;  /* 0x00101004ff0c7984 */ /* 0x00ee680008000c00 */
[----:B------:R-:W2:Y:S01]  /*11d0*/  LDS.128 R8, [UR4+0x1020] ;  /* 0x00102004ff087984 */ /* 0x000ea20008000c00 */
[----:B0-----:R-:W-:-:S03]  /*11e0*/  DADD R2, R4, R6 ;  /* 0x0000000004027229 */ /* 0x001fc60000000006 */
[----:B------:R-:W0:Y:S05]  /*11f0*/  LDS.128 R4, [UR4+0x1030] ;  /* 0x00103004ff047984 */ /* 0x000e2a0008000c00 */
[----:B-1----:R-:W-:-:S08]  /*1200*/  DADD R2, R2, R12 ;  /* 0x0000000002027229 */ /* 0x002fd0000000000c */
[----:B------:R-:W-:Y:S01]  /*1210*/  DADD R2, R2, R14 ;  /* 0x0000000002027229 */ /* 0x000fe2000000000e */
[----:B------:R-:W1:Y:S07]  /*1220*/  LDS.128 R12, [UR4+0x1040] ;  /* 0x00104004ff0c7984 */ /* 0x000e6e0008000c00 */
[----:B--2---:R-:W-:-:S08]  /*1230*/  DADD R2, R2, R8 ;  /* 0x0000000002027229 */ /* 0x004fd00000000008 */
[----:B------:R-:W-:Y:S01]  /*1240*/  DADD R2, R2, R10 ;  /* 0x0000000002027229 */ /* 0x000fe2000000000a */
[----:B------:R-:W2:Y:S07]  /*1250*/  LDS.128 R8, [UR4+0x1050] ;  /* 0x00105004ff087984 */ /* 0x000eae0008000c00 */
[----:B0-----:R-:W-:-:S08]  /*1260*/  DADD R2, R2, R4 ;  /* 0x0000000002027229 */ /* 0x001fd00000000004 */
[----:B------:R-:W-:Y:S01]  /*1270*/  DADD R2, R2, R6 ;  /* 0x0000000002027229 */ /* 0x000fe20000000006 */
[----:B------:R-:W0:Y:S07]  /*1280*/  LDS.128 R4, [UR4+0x1060] ;  /* 0x00106004ff047984 */ /* 0x000e2e0008000c00 */
[----:B-1----:R-:W-:-:S08]  /*1290*/  DADD R2, R2, R12 ;  /* 0x0000000002027229 */ /* 0x002fd0000000000c */
[----:B------:R-:W-:Y:S01]  /*12a0*/  DADD R2, R2, R14 ;  /* 0x0000000002027229 */ /* 0x000fe2000000000e */
[----:B------:R-:W1:Y:S07]  /*12b0*/  LDS.128 R12, [UR4+0x1070] ;  /* 0x00107004ff0c7984 */ /* 0x000e6e0008000c00 */
[----:B--2---:R-:W-:-:S08]  /*12c0*/  DADD R2, R2, R8 ;  /* 0x0000000002027229 */ /* 0x004fd00000000008 */
[----:B------:R-:W-:-:S08]  /*12d0*/  DADD R2, R2, R10 ;  /* 0x0000000002027229 */ /* 0x000fd0000000000a */
[----:B0-----:R-:W-:Y:S01]  /*12e0*/  DADD R2, R2, R4 ;  /* 0x0000000002027229 */ /* 0x001fe20000000004 */
[----:B------:R-:W0:Y:S07]  /*12f0*/  LDC.64 R4, c[0x0][0x380] ;  /* 0x0000e000ff047b82 */ /* 0x000e2e0000000a00 */
[----:B------:R-:W-:-:S08]  /*1300*/  DADD R2, R2, R6 ;  /* 0x0000000002027229 */ /* 0x000fd00000000006 */
[----:B-1----:R-:W-:-:S08]  /*1310*/  DADD R2, R2, R12 ;  /* 0x0000000002027229 */ /* 0x002fd0000000000c */
[----:B------:R-:W-:-:S07]  /*1320*/  DADD R2, R2, R14 ;  /* 0x0000000002027229 */ /* 0x000fce000000000e */
[----:B------:R-:W-:Y:S04]  /*1330*/  STS.64 [UR4+0x1000], R2 ;  /* 0x00100002ff007988 */ /* 0x000fe80008000a04 */
[----:B0-----:R-:W-:Y:S01]  /*1340*/  STG.E.64 desc[UR8][R4.64], R2 ;  /* 0x0000000204007986 */ /* 0x001fe2000c101b08 */
[----:B------:R-:W-:Y:S05]  /*1350*/  EXIT ;  /* 0x000000000000794d */ /* 0x000fea0003800000 */
.L_x_25:
[----:B------:R-:W-:-:S00]  /*1360*/  BRA `(.L_x_25) ;  /* 0xfffffffc00fc7947 */ /* 0x000fc0000383ffff */
[----:B------:R-:W-:-:S00]  /*1370*/  NOP ;  /* 0x0000000000007918 */ /* 0x000fc00000000000 */
        /* <DEDUP_REMOVED lines=8> */
.L_x_31:


//--------------------- .text._Z24computePairwiseMultInGPUPdPKdi --------------------------
	.section	.text._Z24computePairwiseMultInGPUPdPKdi,"ax",@progbits
	.align	128
        .global         _Z24computePairwiseMultInGPUPdPKdi
        .type           _Z24computePairwiseMultInGPUPdPKdi,@function
        .size           _Z24computePairwiseMultInGPUPdPKdi,(.L_x_32 - _Z24computePairwiseMultInGPUPdPKdi)
        .other          _Z24computePairwiseMultInGPUPdPKdi,@"STO_CUDA_ENTRY STV_DEFAULT"
_Z24computePairwiseMultInGPUPdPKdi:
.text._Z24computePairwiseMultInGPUPdPKdi:
[----:B------:R-:W-:Y:S01]  /*0000*/  LDC R1, c[0x0][0x37c] ;  /* 0x0000df00ff017b82 */ /* 0x000fe20000000800 */
[----:B------:R-:W0:Y:S07]  /*0010*/  S2R R3, SR_TID.X ;  /* 0x0000000000037919 */ /* 0x000e2e0000002100 */
[----:B------:R-:W0:Y:S08]  /*0020*/  S2UR UR4, SR_CTAID.X ;  /* 0x00000000000479c3 */ /* 0x000e300000002500 */
[----:B------:R-:W1:Y:S01]  /*0030*/  LDC R0, c[0x0][0x390] ;  /* 0x0000e400ff007b82 */ /* 0x000e620000000800 */
[----:B0-----:R-:W-:-:S05]  /*0040*/  VIADD R3, R3, UR4 ;  /* 0x0000000403037c36 */ /* 0x001fca0008000000 */
[----:B-1----:R-:W-:-:S13]  /*0050*/  ISETP.GE.AND P0, PT, R3, R0, PT ;  /* 0x000000000300720c */ /* 0x002fda0003f06270 */
[----:B------:R-:W-:Y:S05]  /*0060*/  @P0 EXIT ;  /* 0x000000000000094d */ /* 0x000fea0003800000 */
[----:B------:R-:W-:Y:S01]  /*0070*/  VIADDMNMX R2, R3, 0x1a00, R0, !PT ;  /* 0x00001a0003027846 */ /* 0x000fe20007800100 */
[----:B------:R-:W0:Y:S01]  /*0080*/  LDCU.64 UR12, c[0x0][0x358] ;  /* 0x00006b00ff0c77ac */ /* 0x000e220008000a00 */
[----:B------:R-:W-:Y:S03]  /*0090*/  BSSY.RECONVERGENT B0, `(.L_x_26) ;  /* 0x000001d000007945 */ /* 0x000fe60003800200 */
[----:B------:R-:W-:-:S05]  /*00a0*/  IMAD.IADD R2, R2, 0x1, -R3 ;  /* 0x0000000102027824 */ /* 0x000fca00078e0a03 */
[C---:B------:R-:W-:Y:S01]  /*00b0*/  IADD3 R4, PT, PT, R2.reuse, -0x1a00, RZ ;  /* 0xffffe60002047810 */ /* 0x040fe20007ffe0ff */
[----:B------:R-:W-:-:S03]  /*00c0*/  VIADD R2, R2, 0xffffe5ff ;  /* 0xffffe5ff02027836 */ /* 0x000fc60000000000 */
[----:B------:R-:W-:-:S13]  /*00d0*/  ISETP.NE.AND P0, PT, R4, RZ, PT ;  /* 0x000000ff0400720c */ /* 0x000fda0003f05270 */
[----:B------:R-:W-:-:S04]  /*00e0*/  @!P0 IMAD.MOV R2, RZ, RZ, R4 ;  /* 0x000000ffff028224 */ /* 0x000fc800078e0204 */
[----:B------:R-:W-:-:S05]  /*00f0*/  IMAD.HI.U32 R2, R2, 0x4ec4ec4f, RZ ;  /* 0x4ec4ec4f02027827 */ /* 0x000fca00078e00ff */
[----:B------:R-:W-:Y:S02]  /*0100*/  SHF.R.U32.HI R4, RZ, 0xb, R2 ;  /* 0x0000000bff047819 */ /* 0x000fe40000011602 */
[----:B------:R-:W-:Y:S02]  /*0110*/  LEA.HI R2, R2, 0x1, RZ, 0x15 ;  /* 0x0000000102027811 */ /* 0x000fe400078fa8ff */
[----:B------:R-:W-:-:S04]  /*0120*/  @!P0 IADD3 R2, PT, PT, R4, RZ, RZ ;  /* 0x000000ff04028210 */ /* 0x000fc80007ffe0ff */
[C---:B------:R-:W-:Y:S02]  /*0130*/  LOP3.LUT R4, R2.reuse, 0x3, RZ, 0xc0, !PT ;  /* 0x0000000302047812 */ /* 0x040fe400078ec0ff */
[----:B------:R-:W-:Y:S02]  /*0140*/  ISETP.GE.U32.AND P0, PT, R2, 0x3, PT ;  /* 0x000000030200780c */ /* 0x000fe40003f06070 */
[----:B------:R-:W-:-:S13]  /*0150*/  ISETP.NE.AND P1, PT, R4, 0x3, PT ;  /* 0x000000030400780c */ /* 0x000fda0003f25270 */
[----:B0-----:R-:W-:Y:S05]  /*0160*/  @!P1 BRA `(.L_x_27) ;  /* 0x00000000003c9947 */ /* 0x001fea0003800000 */
[----:B------:R-:W0:Y:S01]  /*0170*/  LDC.64 R12, c[0x0][0x380] ;  /* 0x0000e000ff0c7b82 */ /* 0x000e220000000a00 */
[----:B------:R-:W-:-:S05]  /*0180*/  VIADD R2, R2, 0x1 ;  /* 0x0000000102027836 */ /* 0x000fca0000000000 */
[----:B------:R-:W-:Y:S02]  /*0190*/  LOP3.LUT R2, R2, 0x3, RZ, 0xc0, !PT ;  /* 0x0000000302027812 */ /* 0x000fe400078ec0ff */
[----:B------:R-:W1:Y:S03]  /*01a0*/  LDC.64 R10, c[0x0][0x388] ;  /* 0x0000e200ff0a7b82 */ /* 0x000e660000000a00 */
[----:B------:R-:W-:-:S07]  /*01b0*/  IMAD.MOV R2, RZ, RZ, -R2 ;  /* 0x000000ffff027224 */ /* 0x000fce00078e0a02 */
.L_x_28:
[----:B-1----:R-:W-:-:S04]  /*01c0*/  IMAD.WIDE R4, R3, 0x8, R10 ;  /* 0x0000000803047825 */ /* 0x002fc800078e020a */
[C---:B0-2---:R-:W-:Y:S02]  /*01d0*/  IMAD.WIDE R6, R3.reuse, 0x8, R12 ;  /* 0x0000000803067825 */ /* 0x045fe400078e020c */
[----:B------:R-:W2:Y:S04]  /*01e0*/  LDG.E.64 R4, desc[UR12][R4.64] ;  /* 0x0000000c04047981 */ /* 0x000ea8000c1e1b00 */
[----:B------:R-:W2:Y:S01]  /*01f0*/  LDG.E.64 R8, desc[UR12][R6.64] ;  /* 0x0000000c06087981 */ /* 0x000ea2000c1e1b00 */
[----:B------:R-:W-:Y:S01]  /*0200*/  IADD3 R2, PT, PT, R2, 0x1, RZ ;  /* 0x0000000102027810 */ /* 0x000fe20007ffe0ff */
[----:B------:R-:W-:-:S03]  /*0210*/  VIADD R3, R3, 0x1a00 ;  /* 0x00001a0003037836 */ /* 0x000fc60000000000 */
[----:B------:R-:W-:Y:S01]  /*0220*/  ISETP.NE.AND P1, PT, R2, RZ, PT ;  /* 0x000000ff0200720c */ /* 0x000fe20003f25270 */
[----:B--2---:R-:W-:-:S07]  /*0230*/  DMUL R8, R8, R4 ;  /* 0x0000000408087228 */ /* 0x004fce0000000000 */
[----:B------:R2:W-:Y:S05]  /*0240*/  STG.E.64 desc[UR12][R6.64], R8 ;  /* 0x0000000806007986 */ /* 0x0005ea000c101b0c */
[----:B------:R-:W-:Y:S05]  /*0250*/  @P1 BRA `(.L_x_28) ;  /* 0xfffffffc00d81947 */ /* 0x000fea000383ffff */
.L_x_27:
[----:B------:R-:W-:Y:S05]  /*0260*/  BSYNC.RECONVERGENT B0 ;  /* 0x0000000000007941 */ /* 0x000fea0003800200 */
.L_x_26:
[----:B------:R-:W-:Y:S05]  /*0270*/  @!P0 EXIT ;  /* 0x000000000000894d */ /* 0x000fea0003800000 */
[----:B------:R-:W0:Y:S02]  /*0280*/  LDCU.128 UR8, c[0x0][0x380] ;  /* 0x00007000ff0877ac */ /* 0x000e240008000c00 */
[----:B0-----:R-:W-:Y:S02]  /*0290*/  UIADD3 UR6, UP0, UPT, UR8, 0x1a000, URZ ;  /* 0x0001a00008067890 */ /* 0x001fe4000ff1e0ff */
[----:B------:R-:W-:Y:S02]  /*02a0*/  UIADD3 UR4, UP1, UPT, UR10, 0x1a000, URZ ;  /* 0x0001a0000a047890 */ /* 0x000fe4000ff3e0ff */
[----:B------:R-:W-:Y:S02]  /*02b0*/  UIADD3.X UR7, UPT, UPT, URZ, UR9, URZ, UP0, !UPT ;  /* 0x00000009ff077290 */ /* 0x000fe400087fe4ff */
[----:B------:R-:W-:-:S12]  /*02c0*/  UIADD3.X UR5, UPT, UPT, URZ, UR11, URZ, UP1, !UPT ;  /* 0x0000000bff057290 */ /* 0x000fd80008ffe4ff */
.L_x_29:
[----:B0-----:R-:W-:Y:S01]  /*02d0*/  MOV R4, UR6 ;  /* 0x0000000600047c02 */ /* 0x001fe20008000f00 */
[----:B------:R-:W-:Y:S01]  /*02e0*/  IMAD.U32 R5, RZ, RZ, UR7 ;  /* 0x00000007ff057e24 */ /* 0x000fe2000f8e00ff */
[----:B--2---:R-:W-:Y:S01]  /*02f0*/  MOV R6, UR4 ;  /* 0x0000000400067c02 */ /* 0x004fe20008000f00 */
[----:B------:R-:W-:Y:S02]  /*0300*/  IMAD.U32 R7, RZ, RZ, UR5 ;  /* 0x00000005ff077e24 */ /* 0x000fe4000f8e00ff */
[----:B------:R-:W-:-:S04]  /*0310*/  IMAD.WIDE R4, R3, 0x8, R4 ;  /* 0x0000000803047825 */ /* 0x000fc800078e0204 */
[----:B------:R-:W-:Y:S01]  /*0320*/  IMAD.WIDE R6, R3, 0x8, R6 ;  /* 0x0000000803067825 */ /* 0x000fe200078e0206 */
[----:B------:R-:W2:Y:S04]  /*0330*/  LDG.E.64 R8, desc[UR12][R4.64+-0x1a000] ;  /* 0xfe60000c04087981 */ /* 0x000ea8000c1e1b00 */
[----:B------:R-:W2:Y:S02]  /*0340*/  LDG.E.64 R10, desc[UR12][R6.64+-0x1a000] ;  /* 0xfe60000c060a7981 */ /* 0x000ea4000c1e1b00 */
[----:B--2---:R-:W-:Y:S02]  /*0350*/  DMUL R8, R8, R10 ;  /* 0x0000000a08087228 */ /* 0x004fe40000000000 */
[----:B------:R-:W2:Y:S05]  /*0360*/  LDG.E.64 R10, desc[UR12][R4.64+-0xd000] ;  /* 0xff30000c040a7981 */ /* 0x000eaa000c1e1b00 */
[----:B------:R0:W-:Y:S04]  /*0370*/  STG.E.64 desc[UR12][R4.64+-0x1a000], R8 ;  /* 0xfe60000804007986 */ /* 0x0001e8000c101b0c */
[----:B------:R-:W2:Y:S02]  /*0380*/  LDG.E.64 R12, desc[UR12][R6.64+-0xd000] ;  /* 0xff30000c060c7981 */ /* 0x000ea4000c1e1b00 */
[----:B--2---:R-:W-:-:S02]  /*0390*/  DMUL R10, R10, R12 ;  /* 0x0000000c0a0a7228 */ /* 0x004fc40000000000 */
[----:B------:R-:W2:Y:S05]  /*03a0*/  LDG.E.64 R12, desc[UR12][R4.64] ;  /* 0x0000000c040c7981 */ /* 0x000eaa000c1e1b00 */
[----:B------:R0:W-:Y:S04]  /*03b0*/  STG.E.64 desc[UR12][R4.64+-0xd000], R10 ;  /* 0xff30000a04007986 */ /* 0x0001e8000c101b0c */
[----:B------:R-:W2:Y:S02]  /*03c0*/  LDG.E.64 R14, desc[UR12][R6.64] ;  /* 0x0000000c060e7981 */ /* 0x000ea4000c1e1b00 */
[----:B--2---:R-:W-:-:S02]  /*03d0*/  DMUL R12, R12, R14 ;  /* 0x0000000e0c0c7228 */ /* 0x004fc40000000000 */
[----:B------:R-:W2:Y:S05]  /*03e0*/  LDG.E.64 R14, desc[UR12][R4.64+0xd000] ;  /* 0x00d0000c040e7981 */ /* 0x000eaa000c1e1b00 */
[----:B------:R0:W-:Y:S04]  /*03f0*/  STG.E.64 desc[UR12][R4.64], R12 ;  /* 0x0000000c04007986 */ /* 0x0001e8000c101b0c */
[----:B------:R-:W2:Y:S01]  /*0400*/  LDG.E.64 R16, desc[UR12][R6.64+0xd000] ;  /* 0x00d0000c06107981 */ /* 0x000ea2000c1e1b00 */
[----:B------:R-:W-:-:S04]  /*0410*/  IADD3 R3, PT, PT, R3, 0x6800, RZ ;  /* 0x0000680003037810 */ /* 0x000fc80007ffe0ff */
[----:B------:R-:W-:Y:S01]  /*0420*/  ISETP.GE.AND P0, PT, R3, R0, PT ;  /* 0x000000000300720c */ /* 0x000fe20003f06270 */
[----:B--2---:R-:W-:-:S07]  /*0430*/  DMUL R14, R14, R16 ;  /* 0x000000100e0e7228 */ /* 0x004fce0000000000 */
[----:B------:R0:W-:Y:S05]  /*0440*/  STG.E.64 desc[UR12][R4.64+0xd000], R14 ;  /* 0x00d0000e04007986 */ /* 0x0001ea000c101b0c */
[----:B------:R-:W-:Y:S05]  /*0450*/  @!P0 BRA `(.L_x_29) ;  /* 0xfffffffc009c8947 */ /* 0x000fea000383ffff */
[----:B------:R-:W-:Y:S05]  /*0460*/  EXIT ;  /* 0x000000000000794d */ /* 0x000fea0003800000 */
.L_x_30:
        /* <DEDUP_REMOVED lines=9> */
.L_x_32:


//--------------------- .nv.shared._Z15computeSumInGPUPdi --------------------------
	.section	.nv.shared._Z15computeSumInGPUPdi,"aw",@nobits
	.sectionflags	@""
	.align	8
.nv.shared._Z15computeSumInGPUPdi:
	.zero		5248


//--------------------- .nv.shared.reserved.0     --------------------------
	.section	.nv.shared.reserved.0,"aw",@nobits
	.weak		__nv_reservedSMEM_offset_0_alias
	.size		__nv_reservedSMEM_offset_0_alias, 0, 64
	.other		__nv_reservedSMEM_offset_0_alias,@"STO_CUDA_RESERVED_SHARED STV_DEFAULT"
__nv_reservedSMEM_offset_0_alias:
	.zero		0
	.zero		64


//--------------------- .nv.constant0._Z15computeSumInGPUPdi --------------------------
	.section	.nv.constant0._Z15computeSumInGPUPdi,"a",@progbits
	.sectionflags	@""
	.align	4
.nv.constant0._Z15computeSumInGPUPdi:
	.zero		908


//--------------------- .nv.constant0._Z24computePairwiseMultInGPUPdPKdi --------------------------
	.section	.nv.constant0._Z24computePairwiseMultInGPUPdPKdi,"a",@progbits
	.sectionflags	@""
	.align	4
.nv.constant0._Z24computePairwiseMultInGPUPdPKdi:
	.zero		916


//--------------------- SYMBOLS --------------------------

	.type		.nv.reservedSmem.offset0,@object
	.size		.nv.reservedSmem.offset0,0x4
	.type		.nv.reservedSmem.cap,@object
	.size		.nv.reservedSmem.cap,0x4
